	.target	sm_100a

	.elftype	@"ET_EXEC"


//--------------------- .note.nv.tkinfo           --------------------------
	.section	.note.nv.tkinfo,"",@"SHT_NOTE"
	.sectionflags	@"SHF_NOTE_NV_TKINFO"
	.tkinfo
        /*0018*/ 	.word	0x00000002
        /*0030*/ 	.string	""
        /*0030*/ 	.string	"ptxas"
        /*0030*/ 	.string	"Cuda compilation tools, release 13.0, V13.0.88"
        /*0030*/ 	.string	"Build cuda_13.0.r13.0/compiler.36424714_0"
        /*0030*/ 	.string	"-arch sm_100a -m 64 "



//--------------------- .note.nv.cuinfo           --------------------------
	.section	.note.nv.cuinfo,"",@"SHT_NOTE"
	.sectionflags	@"SHF_NOTE_NV_CUINFO"
        /*0018*/ 	.short	0x0002
        /*001a*/ 	.short	0x0064
        /*001c*/ 	.short	0x0082
	.zero		2


//--------------------- .nv.info                  --------------------------
	.section	.nv.info,"",@"SHT_CUDA_INFO"
	.align	4


	//----- nvinfo : EIATTR_REGCOUNT
	.align		4
        /*0000*/ 	.byte	0x04, 0x2f
        /*0002*/ 	.short	(.L_19 - .L_18)
	.align		4
.L_18:
        /*0004*/ 	.word	index@(_ZN7cutlass13device_kernelINS_4gemm6kernel13GemmUniversalIN4cute5tupleIJiiiiEEENS1_10collective13CollectiveMmaINS1_35MainloopSm100TmaUmmaWarpSpecializedILi5ELi2ELi2ENS5_IJNS4_1CILi2EEENSA_ILi1EEESC_EEEEENS5_IJNSA_ILi256EEESF_NSA_ILi32EEEEEENS_6half_tENS5_IJlSC_lEEESI_SJ_NS4_8TiledMMAINS4_8MMA_AtomIJNS4_26SM100_MMA_F16BF16_2x1SM_SSISI_SI_fLi256ELi256ELNS4_4UMMA5MajorE0ELSO_0ELNSN_7ScaleInE0ELSP_0EEEEEENS4_6LayoutINS5_IJSC_SC_SC_EEENS5_IJNSA_ILi0EEESU_SU_EEEEENS5_IJNS4_10UnderscoreESX_SX_EEEEENS4_18SM100_TMA_2SM_LOADENS4_14ComposedLayoutINS4_7SwizzleILi2ELi4ELi3EEENS4_18smem_ptr_flag_bitsILi16EEENSS_INS5_IJNSA_ILi8EEESG_EEENS5_IJSG_SC_EEEEEEEvNS4_8identityES10_S1A_vS1B_EENS_8epilogue10collective18CollectiveEpilogueINS1D_23Sm100TmaWarpSpecializedILi4ELi2ELi64ELb1ELb0EEEJNS5_IJNSA_ILi128EEESF_SG_EEENS5_IJNSS_IS1I_SC_EENSS_INSA_ILi64EEESC_EEEEESI_SJ_SI_SJ_NS1D_6fusion15FusionCallbacksIS1H_NS1O_17LinearCombinationISI_fSI_fLNS_15FloatRoundStyleE2EEES1J_S1N_JEEENS4_5SM1004TMEM4LOAD26SM100_TMEM_LOAD_32dp32b64xENS4_13SM90_TMA_LOADENS11_INS12_ILi3ELi4ELi3EEES15_NSS_INS5_IJS16_S1L_EEENS5_IJS1L_SC_EEEEEEENS4_39AutoVectorizingCopyWithAssumedAlignmentILi128EEENS4_14SM90_TMA_STOREES23_S25_S25_EEEvvEEEEvNT_6ParamsE)
        /*0008*/ 	.word	0x000000ba


	//----- nvinfo : EIATTR_FRAME_SIZE
	.align		4
.L_19:
        /*000c*/ 	.byte	0x04, 0x11
        /*000e*/ 	.short	(.L_21 - .L_20)
	.align		4
.L_20:
        /*0010*/ 	.word	index@($__internal_2_$__cuda_sm10x_tcgen05_guardrail_trap_unallocated_columns_being_dealloced)
        /*0014*/ 	.word	0x00000000


	//----- nvinfo : EIATTR_FRAME_SIZE
	.align		4
.L_21:
        /*0018*/ 	.byte	0x04, 0x11
        /*001a*/ 	.short	(.L_23 - .L_22)
	.align		4
.L_22:
        /*001c*/ 	.word	index@($__internal_1_$__cuda_sm10x_tcgen05_guardrail_trap_phase_invalid_during_alloc)
        /*0020*/ 	.word	0x00000000


	//----- nvinfo : EIATTR_FRAME_SIZE
	.align		4
.L_23:
        /*0024*/ 	.byte	0x04, 0x11
        /*0026*/ 	.short	(.L_25 - .L_24)
	.align		4
.L_24:
        /*0028*/ 	.word	index@($__internal_0_$__cuda_sm10x_tcgen05_guardrail_trap_col_being_dealloced_not_returned_by_alloc)
        /*002c*/ 	.word	0x00000000


	//----- nvinfo : EIATTR_FRAME_SIZE
	.align		4
.L_25:
        /*0030*/ 	.byte	0x04, 0x11
        /*0032*/ 	.short	(.L_27 - .L_26)
	.align		4
.L_26:
        /*0034*/ 	.word	index@(_ZN7cutlass13device_kernelINS_4gemm6kernel13GemmUniversalIN4cute5tupleIJiiiiEEENS1_10collective13CollectiveMmaINS1_35MainloopSm100TmaUmmaWarpSpecializedILi5ELi2ELi2ENS5_IJNS4_1CILi2EEENSA_ILi1EEESC_EEEEENS5_IJNSA_ILi256EEESF_NSA_ILi32EEEEEENS_6half_tENS5_IJlSC_lEEESI_SJ_NS4_8TiledMMAINS4_8MMA_AtomIJNS4_26SM100_MMA_F16BF16_2x1SM_SSISI_SI_fLi256ELi256ELNS4_4UMMA5MajorE0ELSO_0ELNSN_7ScaleInE0ELSP_0EEEEEENS4_6LayoutINS5_IJSC_SC_SC_EEENS5_IJNSA_ILi0EEESU_SU_EEEEENS5_IJNS4_10UnderscoreESX_SX_EEEEENS4_18SM100_TMA_2SM_LOADENS4_14ComposedLayoutINS4_7SwizzleILi2ELi4ELi3EEENS4_18smem_ptr_flag_bitsILi16EEENSS_INS5_IJNSA_ILi8EEESG_EEENS5_IJSG_SC_EEEEEEEvNS4_8identityES10_S1A_vS1B_EENS_8epilogue10collective18CollectiveEpilogueINS1D_23Sm100TmaWarpSpecializedILi4ELi2ELi64ELb1ELb0EEEJNS5_IJNSA_ILi128EEESF_SG_EEENS5_IJNSS_IS1I_SC_EENSS_INSA_ILi64EEESC_EEEEESI_SJ_SI_SJ_NS1D_6fusion15FusionCallbacksIS1H_NS1O_17LinearCombinationISI_fSI_fLNS_15FloatRoundStyleE2EEES1J_S1N_JEEENS4_5SM1004TMEM4LOAD26SM100_TMEM_LOAD_32dp32b64xENS4_13SM90_TMA_LOADENS11_INS12_ILi3ELi4ELi3EEES15_NSS_INS5_IJS16_S1L_EEENS5_IJS1L_SC_EEEEEEENS4_39AutoVectorizingCopyWithAssumedAlignmentILi128EEENS4_14SM90_TMA_STOREES23_S25_S25_EEEvvEEEEvNT_6ParamsE)
        /*0038*/ 	.word	0x00000000


	//----- nvinfo : EIATTR_MIN_STACK_SIZE
	.align		4
.L_27:
        /*003c*/ 	.byte	0x04, 0x12
        /*003e*/ 	.short	(.L_29 - .L_28)
	.align		4
.L_28:
        /*0040*/ 	.word	index@(_ZN7cutlass13device_kernelINS_4gemm6kernel13GemmUniversalIN4cute5tupleIJiiiiEEENS1_10collective13CollectiveMmaINS1_35MainloopSm100TmaUmmaWarpSpecializedILi5ELi2ELi2ENS5_IJNS4_1CILi2EEENSA_ILi1EEESC_EEEEENS5_IJNSA_ILi256EEESF_NSA_ILi32EEEEEENS_6half_tENS5_IJlSC_lEEESI_SJ_NS4_8TiledMMAINS4_8MMA_AtomIJNS4_26SM100_MMA_F16BF16_2x1SM_SSISI_SI_fLi256ELi256ELNS4_4UMMA5MajorE0ELSO_0ELNSN_7ScaleInE0ELSP_0EEEEEENS4_6LayoutINS5_IJSC_SC_SC_EEENS5_IJNSA_ILi0EEESU_SU_EEEEENS5_IJNS4_10UnderscoreESX_SX_EEEEENS4_18SM100_TMA_2SM_LOADENS4_14ComposedLayoutINS4_7SwizzleILi2ELi4ELi3EEENS4_18smem_ptr_flag_bitsILi16EEENSS_INS5_IJNSA_ILi8EEESG_EEENS5_IJSG_SC_EEEEEEEvNS4_8identityES10_S1A_vS1B_EENS_8epilogue10collective18CollectiveEpilogueINS1D_23Sm100TmaWarpSpecializedILi4ELi2ELi64ELb1ELb0EEEJNS5_IJNSA_ILi128EEESF_SG_EEENS5_IJNSS_IS1I_SC_EENSS_INSA_ILi64EEESC_EEEEESI_SJ_SI_SJ_NS1D_6fusion15FusionCallbacksIS1H_NS1O_17LinearCombinationISI_fSI_fLNS_15FloatRoundStyleE2EEES1J_S1N_JEEENS4_5SM1004TMEM4LOAD26SM100_TMEM_LOAD_32dp32b64xENS4_13SM90_TMA_LOADENS11_INS12_ILi3ELi4ELi3EEES15_NSS_INS5_IJS16_S1L_EEENS5_IJS1L_SC_EEEEEEENS4_39AutoVectorizingCopyWithAssumedAlignmentILi128EEENS4_14SM90_TMA_STOREES23_S25_S25_EEEvvEEEEvNT_6ParamsE)
        /*0044*/ 	.word	0x00000000
.L_29:


//--------------------- .nv.compat                --------------------------
	.section	.nv.compat,"",@"SHT_CUDA_COMPAT_INFO"
	.align	4
        /*0000*/ 	.byte	0x02, 0x09, 0x01, 0x00, 0x02, 0x02, 0x02, 0x00, 0x02, 0x05, 0x05, 0x00, 0x03, 0x07, 0x01, 0x01
        /*0010*/ 	.byte	0x02, 0x03, 0x01, 0x00, 0x02, 0x06, 0x01, 0x00, 0x04, 0x0b, 0x08, 0x00, 0x09, 0x00, 0x00, 0x00
        /*0020*/ 	.byte	0x00, 0x00, 0x00, 0x00


//--------------------- .nv.info._ZN7cutlass13device_kernelINS_4gemm6kernel13GemmUniversalIN4cute5tupleIJiiiiEEENS1_10collective13CollectiveMmaINS1_35MainloopSm100TmaUmmaWarpSpecializedILi5ELi2ELi2ENS5_IJNS4_1CILi2EEENSA_ILi1EEESC_EEEEENS5_IJNSA_ILi256EEESF_NSA_ILi32EEEEEENS_6half_tENS5_IJlSC_lEEESI_SJ_NS4_8TiledMMAINS4_8MMA_AtomIJNS4_26SM100_MMA_F16BF16_2x1SM_SSISI_SI_fLi256ELi256ELNS4_4UMMA5MajorE0ELSO_0ELNSN_7ScaleInE0ELSP_0EEEEEENS4_6LayoutINS5_IJSC_SC_SC_EEENS5_IJNSA_ILi0EEESU_SU_EEEEENS5_IJNS4_10UnderscoreESX_SX_EEEEENS4_18SM100_TMA_2SM_LOADENS4_14ComposedLayoutINS4_7SwizzleILi2ELi4ELi3EEENS4_18smem_ptr_flag_bitsILi16EEENSS_INS5_IJNSA_ILi8EEESG_EEENS5_IJSG_SC_EEEEEEEvNS4_8identityES10_S1A_vS1B_EENS_8epilogue10collective18CollectiveEpilogueINS1D_23Sm100TmaWarpSpecializedILi4ELi2ELi64ELb1ELb0EEEJNS5_IJNSA_ILi128EEESF_SG_EEENS5_IJNSS_IS1I_SC_EENSS_INSA_ILi64EEESC_EEEEESI_SJ_SI_SJ_NS1D_6fusion15FusionCallbacksIS1H_NS1O_17LinearCombinationISI_fSI_fLNS_15FloatRoundStyleE2EEES1J_S1N_JEEENS4_5SM1004TMEM4LOAD26SM100_TMEM_LOAD_32dp32b64xENS4_13SM90_TMA_LOADENS11_INS12_ILi3ELi4ELi3EEES15_NSS_INS5_IJS16_S1L_EEENS5_IJS1L_SC_EEEEEEENS4_39AutoVectorizingCopyWithAssumedAlignmentILi128EEENS4_14SM90_TMA_STOREES23_S25_S25_EEEvvEEEEvNT_6ParamsE --------------------------
	.section	.nv.info._ZN7cutlass13device_kernelINS_4gemm6kernel13GemmUniversalIN4cute5tupleIJiiiiEEENS1_10collective13CollectiveMmaINS1_35MainloopSm100TmaUmmaWarpSpecializedILi5ELi2ELi2ENS5_IJNS4_1CILi2EEENSA_ILi1EEESC_EEEEENS5_IJNSA_ILi256EEESF_NSA_ILi32EEEEEENS_6half_tENS5_IJlSC_lEEESI_SJ_NS4_8TiledMMAINS4_8MMA_AtomIJNS4_26SM100_MMA_F16BF16_2x1SM_SSISI_SI_fLi256ELi256ELNS4_4UMMA5MajorE0ELSO_0ELNSN_7ScaleInE0ELSP_0EEEEEENS4_6LayoutINS5_IJSC_SC_SC_EEENS5_IJNSA_ILi0EEESU_SU_EEEEENS5_IJNS4_10UnderscoreESX_SX_EEEEENS4_18SM100_TMA_2SM_LOADENS4_14ComposedLayoutINS4_7SwizzleILi2ELi4ELi3EEENS4_18smem_ptr_flag_bitsILi16EEENSS_INS5_IJNSA_ILi8EEESG_EEENS5_IJSG_SC_EEEEEEEvNS4_8identityES10_S1A_vS1B_EENS_8epilogue10collective18CollectiveEpilogueINS1D_23Sm100TmaWarpSpecializedILi4ELi2ELi64ELb1ELb0EEEJNS5_IJNSA_ILi128EEESF_SG_EEENS5_IJNSS_IS1I_SC_EENSS_INSA_ILi64EEESC_EEEEESI_SJ_SI_SJ_NS1D_6fusion15FusionCallbacksIS1H_NS1O_17LinearCombinationISI_fSI_fLNS_15FloatRoundStyleE2EEES1J_S1N_JEEENS4_5SM1004TMEM4LOAD26SM100_TMEM_LOAD_32dp32b64xENS4_13SM90_TMA_LOADENS11_INS12_ILi3ELi4ELi3EEES15_NSS_INS5_IJS16_S1L_EEENS5_IJS1L_SC_EEEEEEENS4_39AutoVectorizingCopyWithAssumedAlignmentILi128EEENS4_14SM90_TMA_STOREES23_S25_S25_EEEvvEEEEvNT_6ParamsE,"",@"SHT_CUDA_INFO"
	.sectionflags	@""
	.align	4


	//----- nvinfo : EIATTR_CUDA_API_VERSION
	.align		4
        /*0000*/ 	.byte	0x04, 0x37
        /*0002*/ 	.short	(.L_31 - .L_30)
.L_30:
        /*0004*/ 	.word	0x00000082


	//----- nvinfo : EIATTR_KPARAM_INFO
	.align		4
.L_31:
        /*0008*/ 	.byte	0x04, 0x17
        /*000a*/ 	.short	(.L_33 - .L_32)
.L_32:
        /*000c*/ 	.word	0x00000000
        /*0010*/ 	.short	0x0000
        /*0012*/ 	.short	0x0000
        /*0014*/ 	.byte	0x00, 0xf0, 0x01, 0x20


	//----- nvinfo : EIATTR_AT_ENTRY_FRAGMENTS
	.align		4
.L_33:
        /*0018*/ 	.byte	0x04, 0x4f
        /*001a*/ 	.short	(.L_35 - .L_34)


	//   ....[0]....
.L_34:
        /*001c*/ 	.word	0x00000007


	//----- nvinfo : EIATTR_RESERVED_SMEM_USED
	.align		4
.L_35:
        /*0020*/ 	.byte	0x01, 0x41
	.zero		2


	//----- nvinfo : EIATTR_SPARSE_MMA_MASK
	.align		4
        /*0024*/ 	.byte	0x03, 0x50
        /*0026*/ 	.short	0x0000


	//----- nvinfo : EIATTR_TCGEN05_2CTA_USED
	.align		4
        /*0028*/ 	.byte	0x01, 0x52
	.zero		2


	//----- nvinfo : EIATTR_MAXREG_COUNT
	.align		4
        /*002c*/ 	.byte	0x03, 0x1b
        /*002e*/ 	.short	0x00ff


	//----- nvinfo : EIATTR_NUM_BARRIERS
	.align		4
        /*0030*/ 	.byte	0x02, 0x4c
        /*0032*/ 	.byte	0x07
	.zero		1


	//----- nvinfo : EIATTR_EXTERNS
	.align		4
        /*0034*/ 	.byte	0x04, 0x0f
        /*0036*/ 	.short	(.L_37 - .L_36)


	//   ....[0]....
	.align		4
.L_36:
        /*0038*/ 	.word	index@(__assertfail)


	//----- nvinfo : EIATTR_MERCURY_ISA_VERSION
	.align		4
.L_37:
        /*003c*/ 	.byte	0x03, 0x5f
        /*003e*/ 	.short	0x0101


	//----- nvinfo : EIATTR_INT_WARP_WIDE_INSTR_OFFSETS
	.align		4
        /*0040*/ 	.byte	0x04, 0x31
        /*0042*/ 	.short	(.L_39 - .L_38)


	//   ....[0]....
.L_38:
        /*0044*/ 	.word	0x00000cf0


	//   ....[1]....
        /*0048*/ 	.word	0x00000d90


	//   ....[2]....
        /*004c*/ 	.word	0x000020c0


	//   ....[3]....
        /*0050*/ 	.word	0x00003e30


	//   ....[4]....
        /*0054*/ 	.word	0x00003e50


	//   ....[5]....
        /*0058*/ 	.word	0x00003e80


	//   ....[6]....
        /*005c*/ 	.word	0x000047c0


	//   ....[7]....
        /*0060*/ 	.word	0x00004830


	//   ....[8]....
        /*0064*/ 	.word	0x00004910


	//   ....[9]....
        /*0068*/ 	.word	0x00004990


	//   ....[10]....
        /*006c*/ 	.word	0x00004aa0


	//   ....[11]....
        /*0070*/ 	.word	0x00004b30


	//   ....[12]....
        /*0074*/ 	.word	0x00004d10


	//   ....[13]....
        /*0078*/ 	.word	0x00004e70


	//----- nvinfo : EIATTR_COOP_GROUP_MASK_REGIDS
	.align		4
.L_39:
        /*007c*/ 	.byte	0x04, 0x29
        /*007e*/ 	.short	(.L_41 - .L_40)


	//   ....[0]....
.L_40:
        /*0080*/ 	.word	0xffffffff


	//   ....[1]....
        /*0084*/ 	.word	0xffffffff


	//   ....[2]....
        /*0088*/ 	.word	0xffffffff


	//   ....[3]....
        /*008c*/ 	.word	0xffffffff


	//   ....[4]....
        /*0090*/ 	.word	0xffffffff


	//   ....[5]....
        /*0094*/ 	.word	0xffffffff


	//   ....[6]....
        /*0098*/ 	.word	0xffffffff


	//   ....[7]....
        /*009c*/ 	.word	0xffffffff


	//   ....[8]....
        /*00a0*/ 	.word	0xffffffff


	//   ....[9]....
        /*00a4*/ 	.word	0xffffffff


	//   ....[10]....
        /*00a8*/ 	.word	0xffffffff


	//   ....[11]....
        /*00ac*/ 	.word	0xffffffff


	//   ....[12]....
        /*00b0*/ 	.word	0xffffffff


	//   ....[13]....
        /*00b4*/ 	.word	0xffffffff


	//----- nvinfo : EIATTR_COOP_GROUP_INSTR_OFFSETS
	.align		4
.L_41:
        /*00b8*/ 	.byte	0x04, 0x28
        /*00ba*/ 	.short	(.L_43 - .L_42)


	//   ....[0]....
.L_42:
        /*00bc*/ 	.word	0x000000c0


	//   ....[1]....
        /*00c0*/ 	.word	0x00000500


	//   ....[2]....
        /*00c4*/ 	.word	0x000006a0


	//   ....[3]....
        /*00c8*/ 	.word	0x00000830


	//   ....[4]....
        /*00cc*/ 	.word	0x00000920


	//   ....[5]....
        /*00d0*/ 	.word	0x00000a80


	//   ....[6]....
        /*00d4*/ 	.word	0x00000bd0


	//   ....[7]....
        /*00d8*/ 	.word	0x00000e10


	//   ....[8]....
        /*00dc*/ 	.word	0x00001fa0


	//   ....[9]....
        /*00e0*/ 	.word	0x00002e10


	//   ....[10]....
        /*00e4*/ 	.word	0x000032e0


	//   ....[11]....
        /*00e8*/ 	.word	0x00003310


	//   ....[12]....
        /*00ec*/ 	.word	0x00003d30


	//   ....[13]....
        /*00f0*/ 	.word	0x00003f40


	//----- nvinfo : EIATTR_VRC_CTA_INIT_COUNT
	.align		4
.L_43:
        /*00f4*/ 	.byte	0x02, 0x4a
        /*00f6*/ 	.byte	0x80
	.zero		1


	//----- nvinfo : EIATTR_SYSCALL_OFFSETS
	.align		4
        /*00f8*/ 	.byte	0x04, 0x46
        /*00fa*/ 	.short	(.L_45 - .L_44)


	//   ....[0]....
.L_44:
        /*00fc*/ 	.word	0x00005920


	//   ....[1]....
        /*0100*/ 	.word	0x00005a10


	//   ....[2]....
        /*0104*/ 	.word	0x00006380


	//   ....[3]....
        /*0108*/ 	.word	0x00007840


	//   ....[4]....
        /*010c*/ 	.word	0x00008c60


	//   ....[5]....
        /*0110*/ 	.word	0x0000a070


	//----- nvinfo : EIATTR_MBARRIER_INSTR_OFFSETS
	.align		4
.L_45:
        /*0114*/ 	.byte	0x04, 0x39
        /*0116*/ 	.short	(.L_47 - .L_46)


	//   ....[0]....
.L_46:
        /*0118*/ 	.word	0x000005f0
        /*011c*/ 	.word	0x000000ff
        /*0120*/ 	.word	0x00000000
        /*0124*/ 	.short	0x0100
        /*0126*/ 	.byte	0x08
	.zero		1


	//   ....[1]....
        /*0128*/ 	.word	0x00000600
        /*012c*/ 	.word	0x000000ff
        /*0130*/ 	.word	0x00000028
        /*0134*/ 	.short	0x0100
        /*0136*/ 	.byte	0x08
	.zero		1


	//   ....[2]....
        /*0138*/ 	.word	0x00000610
        /*013c*/ 	.word	0x000000ff
        /*0140*/ 	.word	0x00000008
        /*0144*/ 	.short	0x0100
        /*0146*/ 	.byte	0x08
	.zero		1


	//   ....[3]....
        /*0148*/ 	.word	0x00000620
        /*014c*/ 	.word	0x000000ff
        /*0150*/ 	.word	0x00000030
        /*0154*/ 	.short	0x0100
        /*0156*/ 	.byte	0x08
	.zero		1


	//   ....[4]....
        /*0158*/ 	.word	0x00000630
        /*015c*/ 	.word	0x000000ff
        /*0160*/ 	.word	0x00000010
        /*0164*/ 	.short	0x0100
        /*0166*/ 	.byte	0x08
	.zero		1


	//   ....[5]....
        /*0168*/ 	.word	0x00000640
        /*016c*/ 	.word	0x000000ff
        /*0170*/ 	.word	0x00000038
        /*0174*/ 	.short	0x0100
        /*0176*/ 	.byte	0x08
	.zero		1


	//   ....[6]....
        /*0178*/ 	.word	0x00000650
        /*017c*/ 	.word	0x000000ff
        /*0180*/ 	.word	0x00000018
        /*0184*/ 	.short	0x0100
        /*0186*/ 	.byte	0x08
	.zero		1


	//   ....[7]....
        /*0188*/ 	.word	0x00000660
        /*018c*/ 	.word	0x000000ff
        /*0190*/ 	.word	0x00000040
        /*0194*/ 	.short	0x0100
        /*0196*/ 	.byte	0x08
	.zero		1


	//   ....[8]....
        /*0198*/ 	.word	0x00000670
        /*019c*/ 	.word	0x000000ff
        /*01a0*/ 	.word	0x00000020
        /*01a4*/ 	.short	0x0100
        /*01a6*/ 	.byte	0x08
	.zero		1


	//   ....[9]....
        /*01a8*/ 	.word	0x00000680
        /*01ac*/ 	.word	0x000000ff
        /*01b0*/ 	.word	0x00000048
        /*01b4*/ 	.short	0x0100
        /*01b6*/ 	.byte	0x08
	.zero		1


	//   ....[10]....
        /*01b8*/ 	.word	0x000007a0
        /*01bc*/ 	.word	0x000000ff
        /*01c0*/ 	.word	0x00000050
        /*01c4*/ 	.short	0x0100
        /*01c6*/ 	.byte	0x09
	.zero		1


	//   ....[11]....
        /*01c8*/ 	.word	0x000007b0
        /*01cc*/ 	.word	0x000000ff
        /*01d0*/ 	.word	0x00000070
        /*01d4*/ 	.short	0x0100
        /*01d6*/ 	.byte	0x09
	.zero		1


	//   ....[12]....
        /*01d8*/ 	.word	0x000007c0
        /*01dc*/ 	.word	0x000000ff
        /*01e0*/ 	.word	0x00000058
        /*01e4*/ 	.short	0x0100
        /*01e6*/ 	.byte	0x09
	.zero		1


	//   ....[13]....
        /*01e8*/ 	.word	0x000007d0
        /*01ec*/ 	.word	0x000000ff
        /*01f0*/ 	.word	0x00000078
        /*01f4*/ 	.short	0x0100
        /*01f6*/ 	.byte	0x09
	.zero		1


	//   ....[14]....
        /*01f8*/ 	.word	0x000007e0
        /*01fc*/ 	.word	0x000000ff
        /*0200*/ 	.word	0x00000060
        /*0204*/ 	.short	0x0100
        /*0206*/ 	.byte	0x09
	.zero		1


	//   ....[15]....
        /*0208*/ 	.word	0x000007f0
        /*020c*/ 	.word	0x000000ff
        /*0210*/ 	.word	0x00000080
        /*0214*/ 	.short	0x0100
        /*0216*/ 	.byte	0x09
	.zero		1


	//   ....[16]....
        /*0218*/ 	.word	0x00000800
        /*021c*/ 	.word	0x000000ff
        /*0220*/ 	.word	0x00000068
        /*0224*/ 	.short	0x0100
        /*0226*/ 	.byte	0x09
	.zero		1


	//   ....[17]....
        /*0228*/ 	.word	0x00000810
        /*022c*/ 	.word	0x000000ff
        /*0230*/ 	.word	0x00000088
        /*0234*/ 	.short	0x0100
        /*0236*/ 	.byte	0x09
	.zero		1


	//   ....[18]....
        /*0238*/ 	.word	0x000008f0
        /*023c*/ 	.word	0x000000ff
        /*0240*/ 	.word	0x00000090
        /*0244*/ 	.short	0x0100
        /*0246*/ 	.byte	0x08
	.zero		1


	//   ....[19]....
        /*0248*/ 	.word	0x00000900
        /*024c*/ 	.word	0x000000ff
        /*0250*/ 	.word	0x00000098
        /*0254*/ 	.short	0x0100
        /*0256*/ 	.byte	0x08
	.zero		1


	//   ....[20]....
        /*0258*/ 	.word	0x00000a30
        /*025c*/ 	.word	0x000000ff
        /*0260*/ 	.word	0x000000a0
        /*0264*/ 	.short	0x0100
        /*0266*/ 	.byte	0x08
	.zero		1


	//   ....[21]....
        /*0268*/ 	.word	0x00000a40
        /*026c*/ 	.word	0x000000ff
        /*0270*/ 	.word	0x000000b0
        /*0274*/ 	.short	0x0100
        /*0276*/ 	.byte	0x08
	.zero		1


	//   ....[22]....
        /*0278*/ 	.word	0x00000a50
        /*027c*/ 	.word	0x000000ff
        /*0280*/ 	.word	0x000000a8
        /*0284*/ 	.short	0x0100
        /*0286*/ 	.byte	0x08
	.zero		1


	//   ....[23]....
        /*0288*/ 	.word	0x00000a60
        /*028c*/ 	.word	0x000000ff
        /*0290*/ 	.word	0x000000b8
        /*0294*/ 	.short	0x0100
        /*0296*/ 	.byte	0x08
	.zero		1


	//   ....[24]....
        /*0298*/ 	.word	0x00000b80
        /*029c*/ 	.word	0x000000ff
        /*02a0*/ 	.word	0x000000c0
        /*02a4*/ 	.short	0x0100
        /*02a6*/ 	.byte	0x09
	.zero		1


	//   ....[25]....
        /*02a8*/ 	.word	0x00000b90
        /*02ac*/ 	.word	0x000000ff
        /*02b0*/ 	.word	0x000000d0
        /*02b4*/ 	.short	0x0100
        /*02b6*/ 	.byte	0x09
	.zero		1


	//   ....[26]....
        /*02b8*/ 	.word	0x00000ba0
        /*02bc*/ 	.word	0x000000ff
        /*02c0*/ 	.word	0x000000c8
        /*02c4*/ 	.short	0x0100
        /*02c6*/ 	.byte	0x09
	.zero		1


	//   ....[27]....
        /*02c8*/ 	.word	0x00000bb0
        /*02cc*/ 	.word	0x000000ff
        /*02d0*/ 	.word	0x000000d8
        /*02d4*/ 	.short	0x0100
        /*02d6*/ 	.byte	0x09
	.zero		1


	//   ....[28]....
        /*02d8*/ 	.word	0x00000ca0
        /*02dc*/ 	.word	0x000000ff
        /*02e0*/ 	.word	0x000000e0
        /*02e4*/ 	.short	0x0100
        /*02e6*/ 	.byte	0x08
	.zero		1


	//   ....[29]....
        /*02e8*/ 	.word	0x00000cb0
        /*02ec*/ 	.word	0x000000ff
        /*02f0*/ 	.word	0x000000f0
        /*02f4*/ 	.short	0x0100
        /*02f6*/ 	.byte	0x08
	.zero		1


	//   ....[30]....
        /*02f8*/ 	.word	0x00000cc0
        /*02fc*/ 	.word	0x000000ff
        /*0300*/ 	.word	0x000000e8
        /*0304*/ 	.short	0x0100
        /*0306*/ 	.byte	0x08
	.zero		1


	//   ....[31]....
        /*0308*/ 	.word	0x00000cd0
        /*030c*/ 	.word	0x000000ff
        /*0310*/ 	.word	0x000000f8
        /*0314*/ 	.short	0x0100
        /*0316*/ 	.byte	0x08
	.zero		1


	//   ....[32]....
        /*0318*/ 	.word	0x00000dc0
        /*031c*/ 	.word	0x000000ff
        /*0320*/ 	.word	0x00000100
        /*0324*/ 	.short	0x0100
        /*0326*/ 	.byte	0x07
	.zero		1


	//   ....[33]....
        /*0328*/ 	.word	0x000017d0
        /*032c*/ 	.word	0x00000003
        /*0330*/ 	.word	0x000000f0
        /*0334*/ 	.short	0x010a
        /*0336*/ 	.byte	0xff
	.zero		1


	//   ....[34]....
        /*0338*/ 	.word	0x00001800
        /*033c*/ 	.word	0x00000003
        /*0340*/ 	.word	0x000000e0
        /*0344*/ 	.short	0x0101
        /*0346*/ 	.byte	0xff
	.zero		1


	//   ....[35]....
        /*0348*/ 	.word	0x00001900
        /*034c*/ 	.word	0x000000ff
        /*0350*/ 	.word	0x00000028
        /*0354*/ 	.short	0x010a
        /*0356*/ 	.byte	0x08
	.zero		1


	//   ....[36]....
        /*0358*/ 	.word	0x000019c0
        /*035c*/ 	.word	0x000000ff
        /*0360*/ 	.word	0x00000028
        /*0364*/ 	.short	0x010a
        /*0366*/ 	.byte	0x21
	.zero		1


	//   ....[37]....
        /*0368*/ 	.word	0x00001b80
        /*036c*/ 	.word	0x000000ff
        /*0370*/ 	.word	0x00000028
        /*0374*/ 	.short	0x010a
        /*0376*/ 	.byte	0x08
	.zero		1


	//   ....[38]....
        /*0378*/ 	.word	0x00001c60
        /*037c*/ 	.word	0x000000ff
        /*0380*/ 	.word	0x00000098
        /*0384*/ 	.short	0x0101
        /*0386*/ 	.byte	0x06
	.zero		1


	//   ....[39]....
        /*0388*/ 	.word	0x00001c80
        /*038c*/ 	.word	0x000000ff
        /*0390*/ 	.word	0x00000028
        /*0394*/ 	.short	0x010a
        /*0396*/ 	.byte	0x08
	.zero		1


	//   ....[40]....
        /*0398*/ 	.word	0x00001d00
        /*039c*/ 	.word	0x000000ff
        /*03a0*/ 	.word	0x00000028
        /*03a4*/ 	.short	0x010a
        /*03a6*/ 	.byte	0x11
	.zero		1


	//   ....[41]....
        /*03a8*/ 	.word	0x00001e90
        /*03ac*/ 	.word	0x000000ff
        /*03b0*/ 	.word	0x00000028
        /*03b4*/ 	.short	0x010a
        /*03b6*/ 	.byte	0x08
	.zero		1


	//   ....[42]....
        /*03b8*/ 	.word	0x00001fd0
        /*03bc*/ 	.word	0x00000002
        /*03c0*/ 	.word	0x000000a0
        /*03c4*/ 	.short	0x010a
        /*03c6*/ 	.byte	0xff
	.zero		1


	//   ....[43]....
        /*03c8*/ 	.word	0x00002090
        /*03cc*/ 	.word	0x00000002
        /*03d0*/ 	.word	0x00000000
        /*03d4*/ 	.short	0x0101
        /*03d6*/ 	.byte	0xff
	.zero		1


	//   ....[44]....
        /*03d8*/ 	.word	0x000025f0
        /*03dc*/ 	.word	0x000000ff
        /*03e0*/ 	.word	0x00000000
        /*03e4*/ 	.short	0x010a
        /*03e6*/ 	.byte	0x04
	.zero		1


	//   ....[45]....
        /*03e8*/ 	.word	0x00002680
        /*03ec*/ 	.word	0x000000ff
        /*03f0*/ 	.word	0x00000000
        /*03f4*/ 	.short	0x010a
        /*03f6*/ 	.byte	0x04
	.zero		1


	//   ....[46]....
        /*03f8*/ 	.word	0x00002710
        /*03fc*/ 	.word	0x000000ff
        /*0400*/ 	.word	0x00000000
        /*0404*/ 	.short	0x010a
        /*0406*/ 	.byte	0x04
	.zero		1


	//   ....[47]....
        /*0408*/ 	.word	0x000027a0
        /*040c*/ 	.word	0x000000ff
        /*0410*/ 	.word	0x00000000
        /*0414*/ 	.short	0x010a
        /*0416*/ 	.byte	0x04
	.zero		1


	//   ....[48]....
        /*0418*/ 	.word	0x00002840
        /*041c*/ 	.word	0x00000000
        /*0420*/ 	.word	0x00000000
        /*0424*/ 	.short	0x010a
        /*0426*/ 	.byte	0xff
	.zero		1


	//   ....[49]....
        /*0428*/ 	.word	0x00002970
        /*042c*/ 	.word	0x00000000
        /*0430*/ 	.word	0x000000e0
        /*0434*/ 	.short	0x010a
        /*0436*/ 	.byte	0xff
	.zero		1


	//   ....[50]....
        /*0438*/ 	.word	0x000029e0
        /*043c*/ 	.word	0x00000004
        /*0440*/ 	.word	0x00000000
        /*0444*/ 	.short	0x0101
        /*0446*/ 	.byte	0xff
	.zero		1


	//   ....[51]....
        /*0448*/ 	.word	0x00002a00
        /*044c*/ 	.word	0x000000ff
        /*0450*/ 	.word	0x000000b0
        /*0454*/ 	.short	0x010a
        /*0456*/ 	.byte	0x05
	.zero		1


	//   ....[52]....
        /*0458*/ 	.word	0x00002b20
        /*045c*/ 	.word	0x00000000
        /*0460*/ 	.word	0x000000a0
        /*0464*/ 	.short	0x010a
        /*0466*/ 	.byte	0xff
	.zero		1


	//   ....[53]....
        /*0468*/ 	.word	0x00002c20
        /*046c*/ 	.word	0x00000000
        /*0470*/ 	.word	0x00000000
        /*0474*/ 	.short	0x0101
        /*0476*/ 	.byte	0xff
	.zero		1


	//   ....[54]....
        /*0478*/ 	.word	0x00002cb0
        /*047c*/ 	.word	0x000000ff
        /*0480*/ 	.word	0x000000b0
        /*0484*/ 	.short	0x0106
        /*0486*/ 	.byte	0x05
	.zero		1


	//   ....[55]....
        /*0488*/ 	.word	0x00002cd0
        /*048c*/ 	.word	0x000000ff
        /*0490*/ 	.word	0x000000b0
        /*0494*/ 	.short	0x010a
        /*0496*/ 	.byte	0x05
	.zero		1


	//   ....[56]....
        /*0498*/ 	.word	0x00002d60
        /*049c*/ 	.word	0x000000ff
        /*04a0*/ 	.word	0x000000b0
        /*04a4*/ 	.short	0x0106
        /*04a6*/ 	.byte	0x04
	.zero		1


	//   ....[57]....
        /*04a8*/ 	.word	0x00002da0
        /*04ac*/ 	.word	0x00000000
        /*04b0*/ 	.word	0x000000b0
        /*04b4*/ 	.short	0x010a
        /*04b6*/ 	.byte	0xff
	.zero		1


	//   ....[58]....
        /*04b8*/ 	.word	0x00002fe0
        /*04bc*/ 	.word	0x000000ff
        /*04c0*/ 	.word	0x00000008
        /*04c4*/ 	.short	0x010a
        /*04c6*/ 	.byte	0x06
	.zero		1


	//   ....[59]....
        /*04c8*/ 	.word	0x00003000
        /*04cc*/ 	.word	0x000000ff
        /*04d0*/ 	.word	0x00000008
        /*04d4*/ 	.short	0x010a
        /*04d6*/ 	.byte	0x06
	.zero		1


	//   ....[60]....
        /*04d8*/ 	.word	0x00003190
        /*04dc*/ 	.word	0x000000ff
        /*04e0*/ 	.word	0x00000008
        /*04e4*/ 	.short	0x010a
        /*04e6*/ 	.byte	0x06
	.zero		1


	//   ....[61]....
        /*04e8*/ 	.word	0x000031b0
        /*04ec*/ 	.word	0x000000ff
        /*04f0*/ 	.word	0x00000008
        /*04f4*/ 	.short	0x010a
        /*04f6*/ 	.byte	0x06
	.zero		1


	//   ....[62]....
        /*04f8*/ 	.word	0x00003270
        /*04fc*/ 	.word	0x000000ff
        /*0500*/ 	.word	0x00000000
        /*0504*/ 	.short	0x0101
        /*0506*/ 	.byte	0x07
	.zero		1


	//   ....[63]....
        /*0508*/ 	.word	0x00003570
        /*050c*/ 	.word	0x00000000
        /*0510*/ 	.word	0x000000a0
        /*0514*/ 	.short	0x010a
        /*0516*/ 	.byte	0xff
	.zero		1


	//   ....[64]....
        /*0518*/ 	.word	0x00003630
        /*051c*/ 	.word	0x00000000
        /*0520*/ 	.word	0x00000000
        /*0524*/ 	.short	0x0101
        /*0526*/ 	.byte	0xff
	.zero		1


	//   ....[65]....
        /*0528*/ 	.word	0x000036f0
        /*052c*/ 	.word	0x000000ff
        /*0530*/ 	.word	0x00000000
        /*0534*/ 	.short	0x010a
        /*0536*/ 	.byte	0x06
	.zero		1


	//   ....[66]....
        /*0538*/ 	.word	0x00003700
        /*053c*/ 	.word	0x000000ff
        /*0540*/ 	.word	0x000000d0
        /*0544*/ 	.short	0x010a
        /*0546*/ 	.byte	0x0a
	.zero		1


	//   ....[67]....
        /*0548*/ 	.word	0x000037b0
        /*054c*/ 	.word	0x000000ff
        /*0550*/ 	.word	0x00000000
        /*0554*/ 	.short	0x010a
        /*0556*/ 	.byte	0x09
	.zero		1


	//   ....[68]....
        /*0558*/ 	.word	0x000038f0
        /*055c*/ 	.word	0x000000ff
        /*0560*/ 	.word	0x00000000
        /*0564*/ 	.short	0x010a
        /*0566*/ 	.byte	0x06
	.zero		1


	//   ....[69]....
        /*0568*/ 	.word	0x00003b40
        /*056c*/ 	.word	0x000000ff
        /*0570*/ 	.word	0x00000000
        /*0574*/ 	.short	0x010a
        /*0576*/ 	.byte	0x05
	.zero		1


	//   ....[70]....
        /*0578*/ 	.word	0x00003be0
        /*057c*/ 	.word	0x00000000
        /*0580*/ 	.word	0x00000000
        /*0584*/ 	.short	0x010a
        /*0586*/ 	.byte	0xff
	.zero		1


	//   ....[71]....
        /*0588*/ 	.word	0x00003c20
        /*058c*/ 	.word	0x00000000
        /*0590*/ 	.word	0x00000000
        /*0594*/ 	.short	0x010a
        /*0596*/ 	.byte	0xff
	.zero		1


	//   ....[72]....
        /*0598*/ 	.word	0x00003c90
        /*059c*/ 	.word	0x000000ff
        /*05a0*/ 	.word	0x00000000
        /*05a4*/ 	.short	0x0101
        /*05a6*/ 	.byte	0x05
	.zero		1


	//   ....[73]....
        /*05a8*/ 	.word	0x00003cd0
        /*05ac*/ 	.word	0x000000ff
        /*05b0*/ 	.word	0x00000100
        /*05b4*/ 	.short	0x010a
        /*05b6*/ 	.byte	0x08
	.zero		1


	//   ....[74]....
        /*05b8*/ 	.word	0x00003d20
        /*05bc*/ 	.word	0x000000ff
        /*05c0*/ 	.word	0x00000000
        /*05c4*/ 	.short	0x0101
        /*05c6*/ 	.byte	0x05
	.zero		1


	//   ....[75]....
        /*05c8*/ 	.word	0x00004170
        /*05cc*/ 	.word	0x00000000
        /*05d0*/ 	.word	0x000000a0
        /*05d4*/ 	.short	0x010a
        /*05d6*/ 	.byte	0xff
	.zero		1


	//   ....[76]....
        /*05d8*/ 	.word	0x00004230
        /*05dc*/ 	.word	0x00000000
        /*05e0*/ 	.word	0x00000000
        /*05e4*/ 	.short	0x0101
        /*05e6*/ 	.byte	0xff
	.zero		1


	//   ....[77]....
        /*05e8*/ 	.word	0x00004550
        /*05ec*/ 	.word	0x000000ff
        /*05f0*/ 	.word	0x00000098
        /*05f4*/ 	.short	0x010a
        /*05f6*/ 	.byte	0x07
	.zero		1


	//   ....[78]....
        /*05f8*/ 	.word	0x00004740
        /*05fc*/ 	.word	0x000000ff
        /*0600*/ 	.word	0x00000070
        /*0604*/ 	.short	0x010a
        /*0606*/ 	.byte	0x07
	.zero		1


	//   ....[79]....
        /*0608*/ 	.word	0x000048b0
        /*060c*/ 	.word	0x000000ff
        /*0610*/ 	.word	0x00000050
        /*0614*/ 	.short	0x010b
        /*0616*/ 	.byte	0x07
	.zero		1


	//   ....[80]....
        /*0618*/ 	.word	0x000048c0
        /*061c*/ 	.word	0x000000ff
        /*0620*/ 	.word	0x00000000
        /*0624*/ 	.short	0x0101
        /*0626*/ 	.byte	0x08
	.zero		1


	//   ....[81]....
        /*0628*/ 	.word	0x000048e0
        /*062c*/ 	.word	0x000000ff
        /*0630*/ 	.word	0x00000078
        /*0634*/ 	.short	0x010a
        /*0636*/ 	.byte	0x07
	.zero		1


	//   ....[82]....
        /*0638*/ 	.word	0x00004a40
        /*063c*/ 	.word	0x000000ff
        /*0640*/ 	.word	0x00000058
        /*0644*/ 	.short	0x010b
        /*0646*/ 	.byte	0x07
	.zero		1


	//   ....[83]....
        /*0648*/ 	.word	0x00004a50
        /*064c*/ 	.word	0x000000ff
        /*0650*/ 	.word	0x00000000
        /*0654*/ 	.short	0x0101
        /*0656*/ 	.byte	0x08
	.zero		1


	//   ....[84]....
        /*0658*/ 	.word	0x00004a60
        /*065c*/ 	.word	0x000000ff
        /*0660*/ 	.word	0x00000080
        /*0664*/ 	.short	0x010a
        /*0666*/ 	.byte	0x07
	.zero		1


	//   ....[85]....
        /*0668*/ 	.word	0x00004c00
        /*066c*/ 	.word	0x000000ff
        /*0670*/ 	.word	0x00000060
        /*0674*/ 	.short	0x010b
        /*0676*/ 	.byte	0x07
	.zero		1


	//   ....[86]....
        /*0678*/ 	.word	0x00004c70
        /*067c*/ 	.word	0x000000ff
        /*0680*/ 	.word	0x00000000
        /*0684*/ 	.short	0x0101
        /*0686*/ 	.byte	0x08
	.zero		1


	//   ....[87]....
        /*0688*/ 	.word	0x00004ca0
        /*068c*/ 	.word	0x000000ff
        /*0690*/ 	.word	0x00000088
        /*0694*/ 	.short	0x010a
        /*0696*/ 	.byte	0x07
	.zero		1


	//   ....[88]....
        /*0698*/ 	.word	0x00004eb0
        /*069c*/ 	.word	0x000000ff
        /*06a0*/ 	.word	0x00000068
        /*06a4*/ 	.short	0x010b
        /*06a6*/ 	.byte	0x07
	.zero		1


	//   ....[89]....
        /*06a8*/ 	.word	0x00004ed0
        /*06ac*/ 	.word	0x000000ff
        /*06b0*/ 	.word	0x00000000
        /*06b4*/ 	.short	0x0101
        /*06b6*/ 	.byte	0x0d
	.zero		1


	//   ....[90]....
        /*06b8*/ 	.word	0x00004f00
        /*06bc*/ 	.word	0x000000ff
        /*06c0*/ 	.word	0x00000070
        /*06c4*/ 	.short	0x010a
        /*06c6*/ 	.byte	0x07
	.zero		1


	//   ....[91]....
        /*06c8*/ 	.word	0x00004f20
        /*06cc*/ 	.word	0x000000ff
        /*06d0*/ 	.word	0x00000078
        /*06d4*/ 	.short	0x010a
        /*06d6*/ 	.byte	0x07
	.zero		1


	//   ....[92]....
        /*06d8*/ 	.word	0x00004f40
        /*06dc*/ 	.word	0x000000ff
        /*06e0*/ 	.word	0x00000080
        /*06e4*/ 	.short	0x010a
        /*06e6*/ 	.byte	0x07
	.zero		1


	//   ....[93]....
        /*06e8*/ 	.word	0x00004f80
        /*06ec*/ 	.word	0x00000000
        /*06f0*/ 	.word	0x00000088
        /*06f4*/ 	.short	0x010a
        /*06f6*/ 	.byte	0xff
	.zero		1


	//   ....[94]....
        /*06f8*/ 	.word	0x000052e0
        /*06fc*/ 	.word	0x00000000
        /*0700*/ 	.word	0x000000a0
        /*0704*/ 	.short	0x010a
        /*0706*/ 	.byte	0xff
	.zero		1


	//   ....[95]....
        /*0708*/ 	.word	0x000053f0
        /*070c*/ 	.word	0x00000000
        /*0710*/ 	.word	0x00000000
        /*0714*/ 	.short	0x0101
        /*0716*/ 	.byte	0xff
	.zero		1


	//   ....[96]....
        /*0718*/ 	.word	0x00005ea0
        /*071c*/ 	.word	0x000000ff
        /*0720*/ 	.word	0x00000050
        /*0724*/ 	.short	0x010a
        /*0726*/ 	.byte	0x30
	.zero		1


	//   ....[97]....
        /*0728*/ 	.word	0x00005f60
        /*072c*/ 	.word	0x000000b3
        /*0730*/ 	.word	0x000000c0
        /*0734*/ 	.short	0x010a
        /*0736*/ 	.byte	0xff
	.zero		1


	//   ....[98]....
        /*0738*/ 	.word	0x00006090
        /*073c*/ 	.word	0x000000ff
        /*0740*/ 	.word	0x00000050
        /*0744*/ 	.short	0x010a
        /*0746*/ 	.byte	0x30
	.zero		1


	//   ....[99]....
        /*0748*/ 	.word	0x00006260
        /*074c*/ 	.word	0x000000b3
        /*0750*/ 	.word	0x000000c0
        /*0754*/ 	.short	0x010a
        /*0756*/ 	.byte	0xff
	.zero		1


	//   ....[100]....
        /*0758*/ 	.word	0x000074e0
        /*075c*/ 	.word	0x00000000
        /*0760*/ 	.word	0x00000000
        /*0764*/ 	.short	0x0101
        /*0766*/ 	.byte	0xff
	.zero		1


	//   ....[101]....
        /*0768*/ 	.word	0x000074f0
        /*076c*/ 	.word	0x00000003
        /*0770*/ 	.word	0x00000050
        /*0774*/ 	.short	0x010a
        /*0776*/ 	.byte	0xff
	.zero		1


	//   ....[102]....
        /*0778*/ 	.word	0x000075d0
        /*077c*/ 	.word	0x00000003
        /*0780*/ 	.word	0x00000050
        /*0784*/ 	.short	0x010a
        /*0786*/ 	.byte	0xff
	.zero		1


	//   ....[103]....
        /*0788*/ 	.word	0x00008900
        /*078c*/ 	.word	0x00000055
        /*0790*/ 	.word	0x00000000
        /*0794*/ 	.short	0x0101
        /*0796*/ 	.byte	0xff
	.zero		1


	//   ....[104]....
        /*0798*/ 	.word	0x00008920
        /*079c*/ 	.word	0x00000000
        /*07a0*/ 	.word	0x00000050
        /*07a4*/ 	.short	0x010a
        /*07a6*/ 	.byte	0xff
	.zero		1


	//   ....[105]....
        /*07a8*/ 	.word	0x000089f0
        /*07ac*/ 	.word	0x00000000
        /*07b0*/ 	.word	0x00000050
        /*07b4*/ 	.short	0x010a
        /*07b6*/ 	.byte	0xff
	.zero		1


	//   ....[106]....
        /*07b8*/ 	.word	0x00009d20
        /*07bc*/ 	.word	0x00000054
        /*07c0*/ 	.word	0x00000000
        /*07c4*/ 	.short	0x0101
        /*07c6*/ 	.byte	0xff
	.zero		1


	//   ....[107]....
        /*07c8*/ 	.word	0x00009d40
        /*07cc*/ 	.word	0x00000003
        /*07d0*/ 	.word	0x00000050
        /*07d4*/ 	.short	0x010a
        /*07d6*/ 	.byte	0xff
	.zero		1


	//   ....[108]....
        /*07d8*/ 	.word	0x00009e10
        /*07dc*/ 	.word	0x00000003
        /*07e0*/ 	.word	0x00000050
        /*07e4*/ 	.short	0x010a
        /*07e6*/ 	.byte	0xff
	.zero		1


	//   ....[109]....
        /*07e8*/ 	.word	0x0000a160
        /*07ec*/ 	.word	0x000000b3
        /*07f0*/ 	.word	0x00000000
        /*07f4*/ 	.short	0x0101
        /*07f6*/ 	.byte	0xff
	.zero		1


	//   ....[110]....
        /*07f8*/ 	.word	0x0000b180
        /*07fc*/ 	.word	0x00000000
        /*0800*/ 	.word	0x00000000
        /*0804*/ 	.short	0x0101
        /*0806*/ 	.byte	0xff
	.zero		1


	//   ....[111]....
        /*0808*/ 	.word	0x0000b3f0
        /*080c*/ 	.word	0x000000ff
        /*0810*/ 	.word	0x00000000
        /*0814*/ 	.short	0x0101
        /*0816*/ 	.byte	0x04
	.zero		1


	//   ....[112]....
        /*0818*/ 	.word	0x0000b410
        /*081c*/ 	.word	0x00000003
        /*0820*/ 	.word	0x000000f0
        /*0824*/ 	.short	0x010a
        /*0826*/ 	.byte	0xff
	.zero		1


	//   ....[113]....
        /*0828*/ 	.word	0x0000b470
        /*082c*/ 	.word	0x00000002
        /*0830*/ 	.word	0x00000028
        /*0834*/ 	.short	0x010a
        /*0836*/ 	.byte	0xff
	.zero		1


	//   ....[114]....
        /*0838*/ 	.word	0x0000b4d0
        /*083c*/ 	.word	0x00000002
        /*0840*/ 	.word	0x00000028
        /*0844*/ 	.short	0x010a
        /*0846*/ 	.byte	0xff
	.zero		1


	//   ....[115]....
        /*0848*/ 	.word	0x0000b520
        /*084c*/ 	.word	0x00000002
        /*0850*/ 	.word	0x000000a0
        /*0854*/ 	.short	0x010a
        /*0856*/ 	.byte	0xff
	.zero		1


	//   ....[116]....
        /*0858*/ 	.word	0x0000b580
        /*085c*/ 	.word	0x00000000
        /*0860*/ 	.word	0x00000000
        /*0864*/ 	.short	0x010a
        /*0866*/ 	.byte	0xff
	.zero		1


	//   ....[117]....
        /*0868*/ 	.word	0x0000b5e0
        /*086c*/ 	.word	0x00000000
        /*0870*/ 	.word	0x00000000
        /*0874*/ 	.short	0x010a
        /*0876*/ 	.byte	0xff
	.zero		1


	//   ....[118]....
        /*0878*/ 	.word	0x0000b640
        /*087c*/ 	.word	0x00000000
        /*0880*/ 	.word	0x00000000
        /*0884*/ 	.short	0x010a
        /*0886*/ 	.byte	0xff
	.zero		1


	//   ....[119]....
        /*0888*/ 	.word	0x0000b6a0
        /*088c*/ 	.word	0x00000000
        /*0890*/ 	.word	0x00000000
        /*0894*/ 	.short	0x010a
        /*0896*/ 	.byte	0xff
	.zero		1


	//   ....[120]....
        /*0898*/ 	.word	0x0000b6f0
        /*089c*/ 	.word	0x00000000
        /*08a0*/ 	.word	0x000000e0
        /*08a4*/ 	.short	0x010a
        /*08a6*/ 	.byte	0xff
	.zero		1


	//   ....[121]....
        /*08a8*/ 	.word	0x0000b750
        /*08ac*/ 	.word	0x00000000
        /*08b0*/ 	.word	0x000000b0
        /*08b4*/ 	.short	0x010a
        /*08b6*/ 	.byte	0xff
	.zero		1


	//   ....[122]....
        /*08b8*/ 	.word	0x0000b7a0
        /*08bc*/ 	.word	0x00000000
        /*08c0*/ 	.word	0x000000a0
        /*08c4*/ 	.short	0x010a
        /*08c6*/ 	.byte	0xff
	.zero		1


	//   ....[123]....
        /*08c8*/ 	.word	0x0000b800
        /*08cc*/ 	.word	0x00000000
        /*08d0*/ 	.word	0x000000b0
        /*08d4*/ 	.short	0x010a
        /*08d6*/ 	.byte	0xff
	.zero		1


	//   ....[124]....
        /*08d8*/ 	.word	0x0000b860
        /*08dc*/ 	.word	0x00000004
        /*08e0*/ 	.word	0x00000008
        /*08e4*/ 	.short	0x010a
        /*08e6*/ 	.byte	0xff
	.zero		1


	//   ....[125]....
        /*08e8*/ 	.word	0x0000b940
        /*08ec*/ 	.word	0x00000002
        /*08f0*/ 	.word	0x00000008
        /*08f4*/ 	.short	0x010a
        /*08f6*/ 	.byte	0xff
	.zero		1


	//   ....[126]....
        /*08f8*/ 	.word	0x0000b990
        /*08fc*/ 	.word	0x00000000
        /*0900*/ 	.word	0x000000a0
        /*0904*/ 	.short	0x010a
        /*0906*/ 	.byte	0xff
	.zero		1


	//   ....[127]....
        /*0908*/ 	.word	0x0000b9f0
        /*090c*/ 	.word	0x00000000
        /*0910*/ 	.word	0x000000d0
        /*0914*/ 	.short	0x010a
        /*0916*/ 	.byte	0xff
	.zero		1


	//   ....[128]....
        /*0918*/ 	.word	0x0000ba50
        /*091c*/ 	.word	0x00000000
        /*0920*/ 	.word	0x00000000
        /*0924*/ 	.short	0x010a
        /*0926*/ 	.byte	0xff
	.zero		1


	//   ....[129]....
        /*0928*/ 	.word	0x0000bab0
        /*092c*/ 	.word	0x00000000
        /*0930*/ 	.word	0x00000000
        /*0934*/ 	.short	0x010a
        /*0936*/ 	.byte	0xff
	.zero		1


	//   ....[130]....
        /*0938*/ 	.word	0x0000bb10
        /*093c*/ 	.word	0x00000000
        /*0940*/ 	.word	0x00000100
        /*0944*/ 	.short	0x010a
        /*0946*/ 	.byte	0xff
	.zero		1


	//   ....[131]....
        /*0948*/ 	.word	0x0000bb60
        /*094c*/ 	.word	0x00000000
        /*0950*/ 	.word	0x000000a0
        /*0954*/ 	.short	0x010a
        /*0956*/ 	.byte	0xff
	.zero		1


	//   ....[132]....
        /*0958*/ 	.word	0x0000bbc0
        /*095c*/ 	.word	0x00000000
        /*0960*/ 	.word	0x00000098
        /*0964*/ 	.short	0x010a
        /*0966*/ 	.byte	0xff
	.zero		1


	//   ....[133]....
        /*0968*/ 	.word	0x0000bc20
        /*096c*/ 	.word	0x00000003
        /*0970*/ 	.word	0x00000070
        /*0974*/ 	.short	0x010a
        /*0976*/ 	.byte	0xff
	.zero		1


	//   ....[134]....
        /*0978*/ 	.word	0x0000bc80
        /*097c*/ 	.word	0x00000003
        /*0980*/ 	.word	0x00000078
        /*0984*/ 	.short	0x010a
        /*0986*/ 	.byte	0xff
	.zero		1


	//   ....[135]....
        /*0988*/ 	.word	0x0000bce0
        /*098c*/ 	.word	0x00000003
        /*0990*/ 	.word	0x00000080
        /*0994*/ 	.short	0x010a
        /*0996*/ 	.byte	0xff
	.zero		1


	//   ....[136]....
        /*0998*/ 	.word	0x0000bd40
        /*099c*/ 	.word	0x00000003
        /*09a0*/ 	.word	0x00000088
        /*09a4*/ 	.short	0x010a
        /*09a6*/ 	.byte	0xff
	.zero		1


	//   ....[137]....
        /*09a8*/ 	.word	0x0000bda0
        /*09ac*/ 	.word	0x00000000
        /*09b0*/ 	.word	0x00000070
        /*09b4*/ 	.short	0x010a
        /*09b6*/ 	.byte	0xff
	.zero		1


	//   ....[138]....
        /*09b8*/ 	.word	0x0000be00
        /*09bc*/ 	.word	0x00000000
        /*09c0*/ 	.word	0x00000078
        /*09c4*/ 	.short	0x010a
        /*09c6*/ 	.byte	0xff
	.zero		1


	//   ....[139]....
        /*09c8*/ 	.word	0x0000be60
        /*09cc*/ 	.word	0x00000000
        /*09d0*/ 	.word	0x00000080
        /*09d4*/ 	.short	0x010a
        /*09d6*/ 	.byte	0xff
	.zero		1


	//   ....[140]....
        /*09d8*/ 	.word	0x0000beb0
        /*09dc*/ 	.word	0x00000000
        /*09e0*/ 	.word	0x000000a0
        /*09e4*/ 	.short	0x010a
        /*09e6*/ 	.byte	0xff
	.zero		1


	//   ....[141]....
        /*09e8*/ 	.word	0x0000bf10
        /*09ec*/ 	.word	0x00000003
        /*09f0*/ 	.word	0x00000050
        /*09f4*/ 	.short	0x010a
        /*09f6*/ 	.byte	0xff
	.zero		1


	//   ....[142]....
        /*09f8*/ 	.word	0x0000bf60
        /*09fc*/ 	.word	0x000000b3
        /*0a00*/ 	.word	0x000000c0
        /*0a04*/ 	.short	0x010a
        /*0a06*/ 	.byte	0xff
	.zero		1


	//   ....[143]....
        /*0a08*/ 	.word	0x0000bfb0
        /*0a0c*/ 	.word	0x00000003
        /*0a10*/ 	.word	0x00000050
        /*0a14*/ 	.short	0x010a
        /*0a16*/ 	.byte	0xff
	.zero		1


	//   ....[144]....
        /*0a18*/ 	.word	0x0000c000
        /*0a1c*/ 	.word	0x00000000
        /*0a20*/ 	.word	0x00000050
        /*0a24*/ 	.short	0x010a
        /*0a26*/ 	.byte	0xff
	.zero		1


	//   ....[145]....
        /*0a28*/ 	.word	0x0000c050
        /*0a2c*/ 	.word	0x00000003
        /*0a30*/ 	.word	0x00000050
        /*0a34*/ 	.short	0x010a
        /*0a36*/ 	.byte	0xff
	.zero		1


	//----- nvinfo : EIATTR_NUM_MBARRIERS
	.align		4
.L_47:
        /*0a38*/ 	.byte	0x03, 0x38
        /*0a3a*/ 	.short	0x0021


	//----- nvinfo : EIATTR_EXIT_INSTR_OFFSETS
	.align		4
        /*0a3c*/ 	.byte	0x04, 0x1c
        /*0a3e*/ 	.short	(.L_49 - .L_48)


	//   ....[0]....
.L_48:
        /*0a40*/ 	.word	0x00002870


	//   ....[1]....
        /*0a44*/ 	.word	0x00002d70


	//   ....[2]....
        /*0a48*/ 	.word	0x00002dd0


	//   ....[3]....
        /*0a4c*/ 	.word	0x00003f50


	//   ....[4]....
        /*0a50*/ 	.word	0x00004fb0


	//   ....[5]....
        /*0a54*/ 	.word	0x00004ff0


	//   ....[6]....
        /*0a58*/ 	.word	0x0000b2e0


	//   ....[7]....
        /*0a5c*/ 	.word	0x0000b360


	//   ....[8]....
        /*0a60*/ 	.word	0x0000b390


	//   ....[9]....
        /*0a64*/ 	.word	0x0000b400


	//----- nvinfo : EIATTR_MAX_THREADS
	.align		4
.L_49:
        /*0a68*/ 	.byte	0x04, 0x05
        /*0a6a*/ 	.short	(.L_51 - .L_50)
.L_50:
        /*0a6c*/ 	.word	0x00000100
        /*0a70*/ 	.word	0x00000001
        /*0a74*/ 	.word	0x00000001


	//----- nvinfo : EIATTR_CRS_STACK_SIZE
	.align		4
.L_51:
        /*0a78*/ 	.byte	0x04, 0x1e
        /*0a7a*/ 	.short	(.L_53 - .L_52)
.L_52:
        /*0a7c*/ 	.word	0x00000000


	//----- nvinfo : EIATTR_CBANK_PARAM_SIZE
	.align		4
.L_53:
        /*0a80*/ 	.byte	0x03, 0x19
        /*0a82*/ 	.short	0x0800


	//----- nvinfo : EIATTR_PARAM_CBANK
	.align		4
        /*0a84*/ 	.byte	0x04, 0x0a
        /*0a86*/ 	.short	(.L_55 - .L_54)
	.align		4
.L_54:
        /*0a88*/ 	.word	index@(.nv.constant0._ZN7cutlass13device_kernelINS_4gemm6kernel13GemmUniversalIN4cute5tupleIJiiiiEEENS1_10collective13CollectiveMmaINS1_35MainloopSm100TmaUmmaWarpSpecializedILi5ELi2ELi2ENS5_IJNS4_1CILi2EEENSA_ILi1EEESC_EEEEENS5_IJNSA_ILi256EEESF_NSA_ILi32EEEEEENS_6half_tENS5_IJlSC_lEEESI_SJ_NS4_8TiledMMAINS4_8MMA_AtomIJNS4_26SM100_MMA_F16BF16_2x1SM_SSISI_SI_fLi256ELi256ELNS4_4UMMA5MajorE0ELSO_0ELNSN_7ScaleInE0ELSP_0EEEEEENS4_6LayoutINS5_IJSC_SC_SC_EEENS5_IJNSA_ILi0EEESU_SU_EEEEENS5_IJNS4_10UnderscoreESX_SX_EEEEENS4_18SM100_TMA_2SM_LOADENS4_14ComposedLayoutINS4_7SwizzleILi2ELi4ELi3EEENS4_18smem_ptr_flag_bitsILi16EEENSS_INS5_IJNSA_ILi8EEESG_EEENS5_IJSG_SC_EEEEEEEvNS4_8identityES10_S1A_vS1B_EENS_8epilogue10collective18CollectiveEpilogueINS1D_23Sm100TmaWarpSpecializedILi4ELi2ELi64ELb1ELb0EEEJNS5_IJNSA_ILi128EEESF_SG_EEENS5_IJNSS_IS1I_SC_EENSS_INSA_ILi64EEESC_EEEEESI_SJ_SI_SJ_NS1D_6fusion15FusionCallbacksIS1H_NS1O_17LinearCombinationISI_fSI_fLNS_15FloatRoundStyleE2EEES1J_S1N_JEEENS4_5SM1004TMEM4LOAD26SM100_TMEM_LOAD_32dp32b64xENS4_13SM90_TMA_LOADENS11_INS12_ILi3ELi4ELi3EEES15_NSS_INS5_IJS16_S1L_EEENS5_IJS1L_SC_EEEEEEENS4_39AutoVectorizingCopyWithAssumedAlignmentILi128EEENS4_14SM90_TMA_STOREES23_S25_S25_EEEvvEEEEvNT_6ParamsE)
        /*0a8c*/ 	.short	0x0380
        /*0a8e*/ 	.short	0x0800


	//----- nvinfo : EIATTR_SW_WAR
	.align		4
.L_55:
        /*0a90*/ 	.byte	0x04, 0x36
        /*0a92*/ 	.short	(.L_57 - .L_56)
.L_56:
        /*0a94*/ 	.word	0x00000008
.L_57:


//--------------------- .nv.callgraph             --------------------------
	.section	.nv.callgraph,"",@"SHT_CUDA_CALLGRAPH"
	.align	4
	.sectionentsize	8
	.align		4
        /*0000*/ 	.word	0x00000000
	.align		4
        /*0004*/ 	.word	0xffffffff
	.align		4
        /*0008*/ 	.word	index@(_ZN7cutlass13device_kernelINS_4gemm6kernel13GemmUniversalIN4cute5tupleIJiiiiEEENS1_10collective13CollectiveMmaINS1_35MainloopSm100TmaUmmaWarpSpecializedILi5ELi2ELi2ENS5_IJNS4_1CILi2EEENSA_ILi1EEESC_EEEEENS5_IJNSA_ILi256EEESF_NSA_ILi32EEEEEENS_6half_tENS5_IJlSC_lEEESI_SJ_NS4_8TiledMMAINS4_8MMA_AtomIJNS4_26SM100_MMA_F16BF16_2x1SM_SSISI_SI_fLi256ELi256ELNS4_4UMMA5MajorE0ELSO_0ELNSN_7ScaleInE0ELSP_0EEEEEENS4_6LayoutINS5_IJSC_SC_SC_EEENS5_IJNSA_ILi0EEESU_SU_EEEEENS5_IJNS4_10UnderscoreESX_SX_EEEEENS4_18SM100_TMA_2SM_LOADENS4_14ComposedLayoutINS4_7SwizzleILi2ELi4ELi3EEENS4_18smem_ptr_flag_bitsILi16EEENSS_INS5_IJNSA_ILi8EEESG_EEENS5_IJSG_SC_EEEEEEEvNS4_8identityES10_S1A_vS1B_EENS_8epilogue10collective18CollectiveEpilogueINS1D_23Sm100TmaWarpSpecializedILi4ELi2ELi64ELb1ELb0EEEJNS5_IJNSA_ILi128EEESF_SG_EEENS5_IJNSS_IS1I_SC_EENSS_INSA_ILi64EEESC_EEEEESI_SJ_SI_SJ_NS1D_6fusion15FusionCallbacksIS1H_NS1O_17LinearCombinationISI_fSI_fLNS_15FloatRoundStyleE2EEES1J_S1N_JEEENS4_5SM1004TMEM4LOAD26SM100_TMEM_LOAD_32dp32b64xENS4_13SM90_TMA_LOADENS11_INS12_ILi3ELi4ELi3EEES15_NSS_INS5_IJS16_S1L_EEENS5_IJS1L_SC_EEEEEEENS4_39AutoVectorizingCopyWithAssumedAlignmentILi128EEENS4_14SM90_TMA_STOREES23_S25_S25_EEEvvEEEEvNT_6ParamsE)
	.align		4
        /*000c*/ 	.word	index@(__assertfail)
	.align		4
        /*0010*/ 	.word	0x00000000
	.align		4
        /*0014*/ 	.word	0xfffffffe
	.align		4
        /*0018*/ 	.word	0x00000000
	.align		4
        /*001c*/ 	.word	0xfffffffd
	.align		4
        /*0020*/ 	.word	0x00000000
	.align		4
        /*0024*/ 	.word	0xfffffffc


//--------------------- .nv.constant4             --------------------------
	.section	.nv.constant4,"a",@progbits
	.align	8
	.align		8
.nv.constant4:
        /*0000*/ 	.dword	__assertfail
	.align		8
        /*0008*/ 	.dword	__unnamed_1
	.align		8
        /*0010*/ 	.dword	__unnamed_2
	.align		8
        /*0018*/ 	.dword	_ZN39_INTERNAL_5de5f5e5_4_k_cu_370adf4f_68764cuda3std3__45__cpo5beginE
	.align		8
        /*0020*/ 	.dword	_ZN39_INTERNAL_5de5f5e5_4_k_cu_370adf4f_68764cuda3std3__45__cpo3endE
	.align		8
        /*0028*/ 	.dword	_ZN39_INTERNAL_5de5f5e5_4_k_cu_370adf4f_68764cuda3std3__45__cpo6cbeginE
	.align		8
        /*0030*/ 	.dword	_ZN39_INTERNAL_5de5f5e5_4_k_cu_370adf4f_68764cuda3std3__45__cpo4cendE
	.align		8
        /*0038*/ 	.dword	_ZN39_INTERNAL_5de5f5e5_4_k_cu_370adf4f_68764cuda3std3__441_GLOBAL__N__5de5f5e5_4_k_cu_370adf4f_68766ignoreE
	.align		8
        /*0040*/ 	.dword	_ZN39_INTERNAL_5de5f5e5_4_k_cu_370adf4f_68764cuda3std3__419piecewise_constructE
	.align		8
        /*0048*/ 	.dword	_ZN39_INTERNAL_5de5f5e5_4_k_cu_370adf4f_68764cuda3std3__48in_placeE
	.align		8
        /*0050*/ 	.dword	_ZN39_INTERNAL_5de5f5e5_4_k_cu_370adf4f_68764cuda3std6ranges3__45__cpo4swapE
	.align		8
        /*0058*/ 	.dword	_ZN39_INTERNAL_5de5f5e5_4_k_cu_370adf4f_68764cuda3std6ranges3__45__cpo9iter_moveE
	.align		8
        /*0060*/ 	.dword	_ZN39_INTERNAL_5de5f5e5_4_k_cu_370adf4f_68764cute7productE
	.align		8
        /*0068*/ 	.dword	_ZN39_INTERNAL_5de5f5e5_4_k_cu_370adf4f_68764cute1_E
	.align		8
        /*0070*/ 	.dword	$str$25
	.align		8
        /*0078*/ 	.dword	$str$26
	.align		8
        /*0080*/ 	.dword	$str$27
	.align		8
        /*0088*/ 	.dword	$str$28


//--------------------- .text._ZN7cutlass13device_kernelINS_4gemm6kernel13GemmUniversalIN4cute5tupleIJiiiiEEENS1_10collective13CollectiveMmaINS1_35MainloopSm100TmaUmmaWarpSpecializedILi5ELi2ELi2ENS5_IJNS4_1CILi2EEENSA_ILi1EEESC_EEEEENS5_IJNSA_ILi256EEESF_NSA_ILi32EEEEEENS_6half_tENS5_IJlSC_lEEESI_SJ_NS4_8TiledMMAINS4_8MMA_AtomIJNS4_26SM100_MMA_F16BF16_2x1SM_SSISI_SI_fLi256ELi256ELNS4_4UMMA5MajorE0ELSO_0ELNSN_7ScaleInE0ELSP_0EEEEEENS4_6LayoutINS5_IJSC_SC_SC_EEENS5_IJNSA_ILi0EEESU_SU_EEEEENS5_IJNS4_10UnderscoreESX_SX_EEEEENS4_18SM100_TMA_2SM_LOADENS4_14ComposedLayoutINS4_7SwizzleILi2ELi4ELi3EEENS4_18smem_ptr_flag_bitsILi16EEENSS_INS5_IJNSA_ILi8EEESG_EEENS5_IJSG_SC_EEEEEEEvNS4_8identityES10_S1A_vS1B_EENS_8epilogue10collective18CollectiveEpilogueINS1D_23Sm100TmaWarpSpecializedILi4ELi2ELi64ELb1ELb0EEEJNS5_IJNSA_ILi128EEESF_SG_EEENS5_IJNSS_IS1I_SC_EENSS_INSA_ILi64EEESC_EEEEESI_SJ_SI_SJ_NS1D_6fusion15FusionCallbacksIS1H_NS1O_17LinearCombinationISI_fSI_fLNS_15FloatRoundStyleE2EEES1J_S1N_JEEENS4_5SM1004TMEM4LOAD26SM100_TMEM_LOAD_32dp32b64xENS4_13SM90_TMA_LOADENS11_INS12_ILi3ELi4ELi3EEES15_NSS_INS5_IJS16_S1L_EEENS5_IJS1L_SC_EEEEEEENS4_39AutoVectorizingCopyWithAssumedAlignmentILi128EEENS4_14SM90_TMA_STOREES23_S25_S25_EEEvvEEEEvNT_6ParamsE --------------------------
	.section	.text._ZN7cutlass13device_kernelINS_4gemm6kernel13GemmUniversalIN4cute5tupleIJiiiiEEENS1_10collective13CollectiveMmaINS1_35MainloopSm100TmaUmmaWarpSpecializedILi5ELi2ELi2ENS5_IJNS4_1CILi2EEENSA_ILi1EEESC_EEEEENS5_IJNSA_ILi256EEESF_NSA_ILi32EEEEEENS_6half_tENS5_IJlSC_lEEESI_SJ_NS4_8TiledMMAINS4_8MMA_AtomIJNS4_26SM100_MMA_F16BF16_2x1SM_SSISI_SI_fLi256ELi256ELNS4_4UMMA5MajorE0ELSO_0ELNSN_7ScaleInE0ELSP_0EEEEEENS4_6LayoutINS5_IJSC_SC_SC_EEENS5_IJNSA_ILi0EEESU_SU_EEEEENS5_IJNS4_10UnderscoreESX_SX_EEEEENS4_18SM100_TMA_2SM_LOADENS4_14ComposedLayoutINS4_7SwizzleILi2ELi4ELi3EEENS4_18smem_ptr_flag_bitsILi16EEENSS_INS5_IJNSA_ILi8EEESG_EEENS5_IJSG_SC_EEEEEEEvNS4_8identityES10_S1A_vS1B_EENS_8epilogue10collective18CollectiveEpilogueINS1D_23Sm100TmaWarpSpecializedILi4ELi2ELi64ELb1ELb0EEEJNS5_IJNSA_ILi128EEESF_SG_EEENS5_IJNSS_IS1I_SC_EENSS_INSA_ILi64EEESC_EEEEESI_SJ_SI_SJ_NS1D_6fusion15FusionCallbacksIS1H_NS1O_17LinearCombinationISI_fSI_fLNS_15FloatRoundStyleE2EEES1J_S1N_JEEENS4_5SM1004TMEM4LOAD26SM100_TMEM_LOAD_32dp32b64xENS4_13SM90_TMA_LOADENS11_INS12_ILi3ELi4ELi3EEES15_NSS_INS5_IJS16_S1L_EEENS5_IJS1L_SC_EEEEEEENS4_39AutoVectorizingCopyWithAssumedAlignmentILi128EEENS4_14SM90_TMA_STOREES23_S25_S25_EEEvvEEEEvNT_6ParamsE,"ax",@progbits
	.align	128
.text._ZN7cutlass13device_kernelINS_4gemm6kernel13GemmUniversalIN4cute5tupleIJiiiiEEENS1_10collective13CollectiveMmaINS1_35MainloopSm100TmaUmmaWarpSpecializedILi5ELi2ELi2ENS5_IJNS4_1CILi2EEENSA_ILi1EEESC_EEEEENS5_IJNSA_ILi256EEESF_NSA_ILi32EEEEEENS_6half_tENS5_IJlSC_lEEESI_SJ_NS4_8TiledMMAINS4_8MMA_AtomIJNS4_26SM100_MMA_F16BF16_2x1SM_SSISI_SI_fLi256ELi256ELNS4_4UMMA5MajorE0ELSO_0ELNSN_7ScaleInE0ELSP_0EEEEEENS4_6LayoutINS5_IJSC_SC_SC_EEENS5_IJNSA_ILi0EEESU_SU_EEEEENS5_IJNS4_10UnderscoreESX_SX_EEEEENS4_18SM100_TMA_2SM_LOADENS4_14ComposedLayoutINS4_7SwizzleILi2ELi4ELi3EEENS4_18smem_ptr_flag_bitsILi16EEENSS_INS5_IJNSA_ILi8EEESG_EEENS5_IJSG_SC_EEEEEEEvNS4_8identityES10_S1A_vS1B_EENS_8epilogue10collective18CollectiveEpilogueINS1D_23Sm100TmaWarpSpecializedILi4ELi2ELi64ELb1ELb0EEEJNS5_IJNSA_ILi128EEESF_SG_EEENS5_IJNSS_IS1I_SC_EENSS_INSA_ILi64EEESC_EEEEESI_SJ_SI_SJ_NS1D_6fusion15FusionCallbacksIS1H_NS1O_17LinearCombinationISI_fSI_fLNS_15FloatRoundStyleE2EEES1J_S1N_JEEENS4_5SM1004TMEM4LOAD26SM100_TMEM_LOAD_32dp32b64xENS4_13SM90_TMA_LOADENS11_INS12_ILi3ELi4ELi3EEES15_NSS_INS5_IJS16_S1L_EEENS5_IJS1L_SC_EEEEEEENS4_39AutoVectorizingCopyWithAssumedAlignmentILi128EEENS4_14SM90_TMA_STOREES23_S25_S25_EEEvvEEEEvNT_6ParamsE:
        .type           _ZN7cutlass13device_kernelINS_4gemm6kernel13GemmUniversalIN4cute5tupleIJiiiiEEENS1_10collective13CollectiveMmaINS1_35MainloopSm100TmaUmmaWarpSpecializedILi5ELi2ELi2ENS5_IJNS4_1CILi2EEENSA_ILi1EEESC_EEEEENS5_IJNSA_ILi256EEESF_NSA_ILi32EEEEEENS_6half_tENS5_IJlSC_lEEESI_SJ_NS4_8TiledMMAINS4_8MMA_AtomIJNS4_26SM100_MMA_F16BF16_2x1SM_SSISI_SI_fLi256ELi256ELNS4_4UMMA5MajorE0ELSO_0ELNSN_7ScaleInE0ELSP_0EEEEEENS4_6LayoutINS5_IJSC_SC_SC_EEENS5_IJNSA_ILi0EEESU_SU_EEEEENS5_IJNS4_10UnderscoreESX_SX_EEEEENS4_18SM100_TMA_2SM_LOADENS4_14ComposedLayoutINS4_7SwizzleILi2ELi4ELi3EEENS4_18smem_ptr_flag_bitsILi16EEENSS_INS5_IJNSA_ILi8EEESG_EEENS5_IJSG_SC_EEEEEEEvNS4_8identityES10_S1A_vS1B_EENS_8epilogue10collective18CollectiveEpilogueINS1D_23Sm100TmaWarpSpecializedILi4ELi2ELi64ELb1ELb0EEEJNS5_IJNSA_ILi128EEESF_SG_EEENS5_IJNSS_IS1I_SC_EENSS_INSA_ILi64EEESC_EEEEESI_SJ_SI_SJ_NS1D_6fusion15FusionCallbacksIS1H_NS1O_17LinearCombinationISI_fSI_fLNS_15FloatRoundStyleE2EEES1J_S1N_JEEENS4_5SM1004TMEM4LOAD26SM100_TMEM_LOAD_32dp32b64xENS4_13SM90_TMA_LOADENS11_INS12_ILi3ELi4ELi3EEES15_NSS_INS5_IJS16_S1L_EEENS5_IJS1L_SC_EEEEEEENS4_39AutoVectorizingCopyWithAssumedAlignmentILi128EEENS4_14SM90_TMA_STOREES23_S25_S25_EEEvvEEEEvNT_6ParamsE,@function
        .size           _ZN7cutlass13device_kernelINS_4gemm6kernel13GemmUniversalIN4cute5tupleIJiiiiEEENS1_10collective13CollectiveMmaINS1_35MainloopSm100TmaUmmaWarpSpecializedILi5ELi2ELi2ENS5_IJNS4_1CILi2EEENSA_ILi1EEESC_EEEEENS5_IJNSA_ILi256EEESF_NSA_ILi32EEEEEENS_6half_tENS5_IJlSC_lEEESI_SJ_NS4_8TiledMMAINS4_8MMA_AtomIJNS4_26SM100_MMA_F16BF16_2x1SM_SSISI_SI_fLi256ELi256ELNS4_4UMMA5MajorE0ELSO_0ELNSN_7ScaleInE0ELSP_0EEEEEENS4_6LayoutINS5_IJSC_SC_SC_EEENS5_IJNSA_ILi0EEESU_SU_EEEEENS5_IJNS4_10UnderscoreESX_SX_EEEEENS4_18SM100_TMA_2SM_LOADENS4_14ComposedLayoutINS4_7SwizzleILi2ELi4ELi3EEENS4_18smem_ptr_flag_bitsILi16EEENSS_INS5_IJNSA_ILi8EEESG_EEENS5_IJSG_SC_EEEEEEEvNS4_8identityES10_S1A_vS1B_EENS_8epilogue10collective18CollectiveEpilogueINS1D_23Sm100TmaWarpSpecializedILi4ELi2ELi64ELb1ELb0EEEJNS5_IJNSA_ILi128EEESF_SG_EEENS5_IJNSS_IS1I_SC_EENSS_INSA_ILi64EEESC_EEEEESI_SJ_SI_SJ_NS1D_6fusion15FusionCallbacksIS1H_NS1O_17LinearCombinationISI_fSI_fLNS_15FloatRoundStyleE2EEES1J_S1N_JEEENS4_5SM1004TMEM4LOAD26SM100_TMEM_LOAD_32dp32b64xENS4_13SM90_TMA_LOADENS11_INS12_ILi3ELi4ELi3EEES15_NSS_INS5_IJS16_S1L_EEENS5_IJS1L_SC_EEEEEEENS4_39AutoVectorizingCopyWithAssumedAlignmentILi128EEENS4_14SM90_TMA_STOREES23_S25_S25_EEEvvEEEEvNT_6ParamsE,(.L_x_194 - _ZN7cutlass13device_kernelINS_4gemm6kernel13GemmUniversalIN4cute5tupleIJiiiiEEENS1_10collective13CollectiveMmaINS1_35MainloopSm100TmaUmmaWarpSpecializedILi5ELi2ELi2ENS5_IJNS4_1CILi2EEENSA_ILi1EEESC_EEEEENS5_IJNSA_ILi256EEESF_NSA_ILi32EEEEEENS_6half_tENS5_IJlSC_lEEESI_SJ_NS4_8TiledMMAINS4_8MMA_AtomIJNS4_26SM100_MMA_F16BF16_2x1SM_SSISI_SI_fLi256ELi256ELNS4_4UMMA5MajorE0ELSO_0ELNSN_7ScaleInE0ELSP_0EEEEEENS4_6LayoutINS5_IJSC_SC_SC_EEENS5_IJNSA_ILi0EEESU_SU_EEEEENS5_IJNS4_10UnderscoreESX_SX_EEEEENS4_18SM100_TMA_2SM_LOADENS4_14ComposedLayoutINS4_7SwizzleILi2ELi4ELi3EEENS4_18smem_ptr_flag_bitsILi16EEENSS_INS5_IJNSA_ILi8EEESG_EEENS5_IJSG_SC_EEEEEEEvNS4_8identityES10_S1A_vS1B_EENS_8epilogue10collective18CollectiveEpilogueINS1D_23Sm100TmaWarpSpecializedILi4ELi2ELi64ELb1ELb0EEEJNS5_IJNSA_ILi128EEESF_SG_EEENS5_IJNSS_IS1I_SC_EENSS_INSA_ILi64EEESC_EEEEESI_SJ_SI_SJ_NS1D_6fusion15FusionCallbacksIS1H_NS1O_17LinearCombinationISI_fSI_fLNS_15FloatRoundStyleE2EEES1J_S1N_JEEENS4_5SM1004TMEM4LOAD26SM100_TMEM_LOAD_32dp32b64xENS4_13SM90_TMA_LOADENS11_INS12_ILi3ELi4ELi3EEES15_NSS_INS5_IJS16_S1L_EEENS5_IJS1L_SC_EEEEEEENS4_39AutoVectorizingCopyWithAssumedAlignmentILi128EEENS4_14SM90_TMA_STOREES23_S25_S25_EEEvvEEEEvNT_6ParamsE)
        .other          _ZN7cutlass13device_kernelINS_4gemm6kernel13GemmUniversalIN4cute5tupleIJiiiiEEENS1_10collective13CollectiveMmaINS1_35MainloopSm100TmaUmmaWarpSpecializedILi5ELi2ELi2ENS5_IJNS4_1CILi2EEENSA_ILi1EEESC_EEEEENS5_IJNSA_ILi256EEESF_NSA_ILi32EEEEEENS_6half_tENS5_IJlSC_lEEESI_SJ_NS4_8TiledMMAINS4_8MMA_AtomIJNS4_26SM100_MMA_F16BF16_2x1SM_SSISI_SI_fLi256ELi256ELNS4_4UMMA5MajorE0ELSO_0ELNSN_7ScaleInE0ELSP_0EEEEEENS4_6LayoutINS5_IJSC_SC_SC_EEENS5_IJNSA_ILi0EEESU_SU_EEEEENS5_IJNS4_10UnderscoreESX_SX_EEEEENS4_18SM100_TMA_2SM_LOADENS4_14ComposedLayoutINS4_7SwizzleILi2ELi4ELi3EEENS4_18smem_ptr_flag_bitsILi16EEENSS_INS5_IJNSA_ILi8EEESG_EEENS5_IJSG_SC_EEEEEEEvNS4_8identityES10_S1A_vS1B_EENS_8epilogue10collective18CollectiveEpilogueINS1D_23Sm100TmaWarpSpecializedILi4ELi2ELi64ELb1ELb0EEEJNS5_IJNSA_ILi128EEESF_SG_EEENS5_IJNSS_IS1I_SC_EENSS_INSA_ILi64EEESC_EEEEESI_SJ_SI_SJ_NS1D_6fusion15FusionCallbacksIS1H_NS1O_17LinearCombinationISI_fSI_fLNS_15FloatRoundStyleE2EEES1J_S1N_JEEENS4_5SM1004TMEM4LOAD26SM100_TMEM_LOAD_32dp32b64xENS4_13SM90_TMA_LOADENS11_INS12_ILi3ELi4ELi3EEES15_NSS_INS5_IJS16_S1L_EEENS5_IJS1L_SC_EEEEEEENS4_39AutoVectorizingCopyWithAssumedAlignmentILi128EEENS4_14SM90_TMA_STOREES23_S25_S25_EEEvvEEEEvNT_6ParamsE,@"STO_CUDA_ENTRY STV_DEFAULT"
_ZN7cutlass13device_kernelINS_4gemm6kernel13GemmUniversalIN4cute5tupleIJiiiiEEENS1_10collective13CollectiveMmaINS1_35MainloopSm100TmaUmmaWarpSpecializedILi5ELi2ELi2ENS5_IJNS4_1CILi2EEENSA_ILi1EEESC_EEEEENS5_IJNSA_ILi256EEESF_NSA_ILi32EEEEEENS_6half_tENS5_IJlSC_lEEESI_SJ_NS4_8TiledMMAINS4_8MMA_AtomIJNS4_26SM100_MMA_F16BF16_2x1SM_SSISI_SI_fLi256ELi256ELNS4_4UMMA5MajorE0ELSO_0ELNSN_7ScaleInE0ELSP_0EEEEEENS4_6LayoutINS5_IJSC_SC_SC_EEENS5_IJNSA_ILi0EEESU_SU_EEEEENS5_IJNS4_10UnderscoreESX_SX_EEEEENS4_18SM100_TMA_2SM_LOADENS4_14ComposedLayoutINS4_7SwizzleILi2ELi4ELi3EEENS4_18smem_ptr_flag_bitsILi16EEENSS_INS5_IJNSA_ILi8EEESG_EEENS5_IJSG_SC_EEEEEEEvNS4_8identityES10_S1A_vS1B_EENS_8epilogue10collective18CollectiveEpilogueINS1D_23Sm100TmaWarpSpecializedILi4ELi2ELi64ELb1ELb0EEEJNS5_IJNSA_ILi128EEESF_SG_EEENS5_IJNSS_IS1I_SC_EENSS_INSA_ILi64EEESC_EEEEESI_SJ_SI_SJ_NS1D_6fusion15FusionCallbacksIS1H_NS1O_17LinearCombinationISI_fSI_fLNS_15FloatRoundStyleE2EEES1J_S1N_JEEENS4_5SM1004TMEM4LOAD26SM100_TMEM_LOAD_32dp32b64xENS4_13SM90_TMA_LOADENS11_INS12_ILi3ELi4ELi3EEES15_NSS_INS5_IJS16_S1L_EEENS5_IJS1L_SC_EEEEEEENS4_39AutoVectorizingCopyWithAssumedAlignmentILi128EEENS4_14SM90_TMA_STOREES23_S25_S25_EEEvvEEEEvNT_6ParamsE:
[----:B------:R-:W1:Y:S01]  /*0000*/  LDC R1, c[0x0][0x37c] ;  /* 0x0000df00ff017b82 */ /* 0x000e620000000800 */
[----:B------:R-:W2:Y:S01]  /*0010*/  S2R R170, SR_TID.X ;  /* 0x0000000000aa7919 */ /* 0x000ea20000002100 */
[----:B------:R-:W3:Y:S06]  /*0020*/  LDCU.64 UR6, c[0x0][0x890] ;  /* 0x00011200ff0677ac */ /* 0x000eec0008000a00 */
[----:B------:R-:W4:Y:S01]  /*0030*/  S2UR UR37, SR_CgaCtaId ;  /* 0x00000000002579c3 */ /* 0x000f220000008800 */
[----:B------:R-:W-:Y:S02]  /*0040*/  PRMT R155, RZ, 0x7610, R155 ;  /* 0x00007610ff9b7816 */ /* 0x000fe4000000009b */
[----:B------:R-:W-:Y:S01]  /*0050*/  ELECT P1, URZ, PT ;  /* 0x0000000000ff782f */ /* 0x000fe20003820000 */
[----:B------:R-:W1:Y:S01]  /*0060*/  LDCU.64 UR46, c[0x0][0x358] ;  /* 0x00006b00ff2e77ac */ /* 0x000e620008000a00 */
[----:B---3--:R-:W-:-:S04]  /*0070*/  UISETP.NE.U32.AND UP0, UPT, UR6, URZ, UPT ;  /* 0x000000ff0600728c */ /* 0x008fc8000bf05070 */
[----:B------:R-:W-:Y:S02]  /*0080*/  UISETP.NE.AND.EX UP0, UPT, UR7, URZ, UPT, UP0 ;  /* 0x000000ff0700728c */ /* 0x000fe4000bf05300 */
[----:B----4-:R-:W-:Y:S02]  /*0090*/  ULOP3.LUT UR5, UR37, 0x1, URZ, 0xc0, !UPT ;  /* 0x0000000125057892 */ /* 0x010fe4000f8ec0ff */
[----:B------:R-:W-:Y:S01]  /*00a0*/  ULOP3.LUT UR4, UR37, 0x1, URZ, 0x3c, !UPT ;  /* 0x0000000125047892 */ /* 0x000fe2000f8e3cff */
[----:B--2---:R-:W-:-:S05]  /*00b0*/  SHF.R.U32.HI R162, RZ, 0x5, R170 ;  /* 0x00000005ffa27819 */ /* 0x004fca00000116aa */
[----:B------:R-:W2:Y:S02]  /*00c0*/  SHFL.IDX PT, R0, R162, RZ, 0x1f ;  /* 0x00001fffa2007589 */ /* 0x000ea400000e0000 */
[----:B--2---:R-:W-:Y:S01]  /*00d0*/  R2UR UR10, R0 ;  /* 0x00000000000a72ca */ /* 0x004fe200000e0000 */
[----:B-1----:R-:W-:-:S14]  /*00e0*/  BRA.U UP0, `(.L_x_0) ;  /* 0x00000001002c7547 */ /* 0x002fdc000b800000 */
[----:B------:R-:W1:Y:S02]  /*00f0*/  LDCU.64 UR8, c[0x0][0x888] ;  /* 0x00011100ff0877ac */ /* 0x000e640008000a00 */
[----:B-1----:R-:W-:-:S04]  /*0100*/  UISETP.NE.U32.AND UP0, UPT, UR8, URZ, UPT ;  /* 0x000000ff0800728c */ /* 0x002fc8000bf05070 */
[----:B------:R-:W-:-:S09]  /*0110*/  UISETP.NE.AND.EX UP0, UPT, UR9, URZ, UPT, UP0 ;  /* 0x000000ff0900728c */ /* 0x000fd2000bf05300 */
[----:B------:R-:W-:Y:S05]  /*0120*/  BRA.U !UP0, `(.L_x_1) ;  /* 0x0000000108107547 */ /* 0x000fea000b800000 */
[----:B------:R-:W1:Y:S02]  /*0130*/  LDC.64 R2, c[0x0][0x888] ;  /* 0x00022200ff027b82 */ /* 0x000e640000000a00 */
[----:B-1----:R1:W5:Y:S01]  /*0140*/  LDG.E R81, desc[UR46][R2.64] ;  /* 0x0000002e02517981 */ /* 0x002362000c1e1900 */
[----:B------:R-:W-:Y:S01]  /*0150*/  HFMA2 R155, -RZ, RZ, 0, 5.9604644775390625e-08 ;  /* 0x00000001ff9b7431 */ /* 0x000fe200000001ff */
[----:B------:R-:W-:Y:S05]  /*0160*/  BRA `(.L_x_0) ;  /* 0x00000000000c7947 */ /* 0x000fea0003800000 */
.L_x_1:
[----:B------:R-:W1:Y:S01]  /*0170*/  LDCU UR8, c[0x0][0x880] ;  /* 0x00011000ff0877ac */ /* 0x000e620008000800 */
[----:B------:R-:W-:Y:S01]  /*0180*/  HFMA2 R155, -RZ, RZ, 0, 5.9604644775390625e-08 ;  /* 0x00000001ff9b7431 */ /* 0x000fe200000001ff */
[----:B-1----:R-:W-:-:S07]  /*0190*/  MOV R81, UR8 ;  /* 0x0000000800517c02 */ /* 0x002fce0008000f00 */
.L_x_0:
[----:B------:R-:W2:Y:S02]  /*01a0*/  LDCU.64 UR8, c[0x0][0x8b0] ;  /* 0x00011600ff0877ac */ /* 0x000ea40008000a00 */
[----:B--2---:R-:W-:-:S04]  /*01b0*/  UISETP.NE.U32.AND UP0, UPT, UR8, URZ, UPT ;  /* 0x000000ff0800728c */ /* 0x004fc8000bf05070 */
[----:B------:R-:W-:-:S09]  /*01c0*/  UISETP.NE.AND.EX UP0, UPT, UR9, URZ, UPT, UP0 ;  /* 0x000000ff0900728c */ /* 0x000fd2000bf05300 */
[----:B------:R-:W-:Y:S05]  /*01d0*/  BRA.U UP0, `(.L_x_2) ;  /* 0x0000000100247547 */ /* 0x000fea000b800000 */
[----:B------:R-:W2:Y:S02]  /*01e0*/  LDCU.64 UR8, c[0x0][0x8a8] ;  /* 0x00011500ff0877ac */ /* 0x000ea40008000a00 */
[----:B--2---:R-:W-:-:S04]  /*01f0*/  UISETP.NE.U32.AND UP0, UPT, UR8, URZ, UPT ;  /* 0x000000ff0800728c */ /* 0x004fc8000bf05070 */
[----:B------:R-:W-:-:S09]  /*0200*/  UISETP.NE.AND.EX UP0, UPT, UR9, URZ, UPT, UP0 ;  /* 0x000000ff0900728c */ /* 0x000fd2000bf05300 */
[----:B------:R-:W-:Y:S05]  /*0210*/  BRA.U !UP0, `(.L_x_3) ;  /* 0x00000001080c7547 */ /* 0x000fea000b800000 */
[----:B------:R-:W2:Y:S02]  /*0220*/  LDC.64 R78, c[0x0][0x8a8] ;  /* 0x00022a00ff4e7b82 */ /* 0x000ea40000000a00 */
[----:B--2---:R2:W5:Y:S01]  /*0230*/  LDG.E R78, desc[UR46][R78.64] ;  /* 0x0000002e4e4e7981 */ /* 0x004562000c1e1900 */
[----:B------:R-:W-:Y:S05]  /*0240*/  BRA `(.L_x_2) ;  /* 0x0000000000087947 */ /* 0x000fea0003800000 */
.L_x_3:
[----:B------:R-:W2:Y:S02]  /*0250*/  LDCU UR8, c[0x0][0x8a0] ;  /* 0x00011400ff0877ac */ /* 0x000ea40008000800 */
[----:B--2---:R-:W-:Y:S02]  /*0260*/  MOV R78, UR8 ;  /* 0x00000008004e7c02 */ /* 0x004fe40008000f00 */
.L_x_2:
[----:B------:R-:W-:Y:S01]  /*0270*/  IMAD.U32 R0, RZ, RZ, UR10 ;  /* 0x0000000aff007e24 */ /* 0x000fe2000f8e00ff */
[----:B------:R-:W-:Y:S04]  /*0280*/  BSSY.RECONVERGENT B0, `(.L_x_4) ;  /* 0x000000c000007945 */ /* 0x000fe80003800200 */
[C---:B------:R-:W-:Y:S02]  /*0290*/  ISETP.NE.OR P2, PT, R0.reuse, 0x1, !P1 ;  /* 0x000000010000780c */ /* 0x040fe40004f45670 */
[----:B------:R-:W-:-:S11]  /*02a0*/  ISETP.NE.OR P0, PT, R0, 0x3, !P1 ;  /* 0x000000030000780c */ /* 0x000fd60004f05670 */
[----:B------:R-:W-:Y:S05]  /*02b0*/  @P2 BRA `(.L_x_5) ;  /* 0x0000000000202947 */ /* 0x000fea0003800000 */
[----:B------:R-:W3:Y:S02]  /*02c0*/  LDCU.64 UR8, c[0x0][0x348] ;  /* 0x00006900ff0877ac */ /* 0x000ee40008000a00 */
[----:B---3--:R-:W-:Y:S02]  /*02d0*/  UIADD3 UR12, UP1, UPT, UR8, 0x80, URZ ;  /* 0x00000080080c7890 */ /* 0x008fe4000ff3e0ff */
[----:B------:R-:W-:Y:S02]  /*02e0*/  UIADD3 UR8, UP0, UPT, UR8, 0x180, URZ ;  /* 0x0000018008087890 */ /* 0x000fe4000ff1e0ff */
[----:B------:R-:W-:Y:S02]  /*02f0*/  UIADD3.X UR13, UPT, UPT, URZ, UR9, URZ, UP1, !UPT ;  /* 0x00000009ff0d7290 */ /* 0x000fe40008ffe4ff */
[----:B------:R-:W-:-:S07]  /*0300*/  UIADD3.X UR9, UPT, UPT, URZ, UR9, URZ, UP0, !UPT ;  /* 0x00000009ff097290 */ /* 0x000fce00087fe4ff */
[----:B------:R3:W-:Y:S02]  /*0310*/  UTMACCTL.PF [UR12] ;  /* 0x000000000c0079b9 */ /* 0x0007e40008040000 */
[----:B------:R3:W-:Y:S02]  /*0320*/  UTMACCTL.PF [UR8] ;  /* 0x00000000080079b9 */ /* 0x0007e40008040000 */
[----:B---3--:R-:W-:Y:S01]  /*0330*/  NOP ;  /* 0x0000000000007918 */ /* 0x008fe20000000000 */
.L_x_5:
[----:B------:R-:W-:Y:S05]  /*0340*/  BSYNC.RECONVERGENT B0 ;  /* 0x0000000000007941 */ /* 0x000fea0003800200 */
.L_x_4:
[----:B------:R-:W-:Y:S04]  /*0350*/  BSSY.RECONVERGENT B0, `(.L_x_6) ;  /* 0x000000a000007945 */ /* 0x000fe80003800200 */
        /* <DEDUP_REMOVED lines=9> */
.L_x_7:
[----:B------:R-:W-:Y:S05]  /*03f0*/  BSYNC.RECONVERGENT B0 ;  /* 0x0000000000007941 */ /* 0x000fea0003800200 */
.L_x_6:
[----:B------:R-:W3:Y:S01]  /*0400*/  LDCU.64 UR8, c[0x0][0x888] ;  /* 0x00011100ff0877ac */ /* 0x000ee20008000a00 */
[----:B------:R-:W-:Y:S02]  /*0410*/  UISETP.EQ.U32.AND UP1, UPT, UR6, URZ, UPT ;  /* 0x000000ff0600728c */ /* 0x000fe4000bf22070 */
[----:B------:R-:W-:Y:S02]  /*0420*/  UPLOP3.LUT UP5, UPT, UPT, UPT, UPT, 0x80, 0x8 ;  /* 0x000000000008789c */ /* 0x000fe40003faf070 */
[----:B---3--:R-:W-:-:S04]  /*0430*/  UISETP.NE.U32.AND UP0, UPT, UR8, URZ, UPT ;  /* 0x000000ff0800728c */ /* 0x008fc8000bf05070 */
[----:B------:R-:W-:-:S04]  /*0440*/  UISETP.NE.AND.EX UP0, UPT, UR9, URZ, UPT, UP0 ;  /* 0x000000ff0900728c */ /* 0x000fc8000bf05300 */
[----:B------:R-:W-:-:S04]  /*0450*/  UISETP.EQ.OR.EX UP2, UPT, UR7, URZ, !UP0, UP1 ;  /* 0x000000ff0700728c */ /* 0x000fc8000c742710 */
[----:B------:R-:W-:-:S05]  /*0460*/  UP2UR UR50, UPR, URZ, 0x4 ;  /* 0x00000004ff327883 */ /* 0x000fca0008000000 */
[----:B------:R-:W-:Y:S07]  /*0470*/  BRA.U !UP2, `(.L_x_8) ;  /* 0x000000010a207547 */ /* 0x000fee000b800000 */
[----:B------:R-:W-:Y:S01]  /*0480*/  UISETP.NE.U32.AND UP2, UPT, UR6, URZ, UPT ;  /* 0x000000ff0600728c */ /* 0x000fe2000bf45070 */
[----:B-----5:R-:W-:Y:S01]  /*0490*/  FSETP.NEU.AND P0, PT, R81, RZ, PT ;  /* 0x000000ff5100720b */ /* 0x020fe20003f0d000 */
[----:B------:R-:W-:Y:S02]  /*04a0*/  USEL UR6, URZ, 0xffffffff, UP0 ;  /* 0xffffffffff067887 */ /* 0x000fe40008000000 */
[----:B------:R-:W-:-:S10]  /*04b0*/  UISETP.NE.AND.EX UP2, UPT, UR7, URZ, UPT, UP2 ;  /* 0x000000ff0700728c */ /* 0x000fd4000bf45320 */
[----:B------:R-:W-:Y:S01]  /*04c0*/  VOTEU.ANY UP1, P0 ;  /* 0x0000000000ff7886 */ /* 0x000fe20000020100 */
[----:B------:R-:W-:-:S04]  /*04d0*/  @!UP2 USEL UR6, URZ, 0xffffffff, UP1 ;  /* 0xffffffffff06a887 */ /* 0x000fc80008800000 */
[----:B------:R-:W-:-:S04]  /*04e0*/  ULOP3.LUT UR6, UR6, 0x1, URZ, 0xc0, !UPT ;  /* 0x0000000106067892 */ /* 0x000fc8000f8ec0ff */
[----:B------:R-:W-:-:S11]  /*04f0*/  UISETP.NE.U32.AND UP5, UPT, UR6, 0x1, UPT ;  /* 0x000000010600788c */ /* 0x000fd6000bfa5070 */
.L_x_8:
[----:B------:R-:W3:Y:S01]  /*0500*/  SHFL.IDX PT, R0, R162, RZ, 0x1f ;  /* 0x00001fffa2007589 */ /* 0x000ee200000e0000 */
[----:B------:R-:W-:-:S04]  /*0510*/  UISETP.NE.AND UP1, UPT, UR10, 0x2, UPT ;  /* 0x000000020a00788c */ /* 0x000fc8000bf25270 */
[----:B------:R-:W-:Y:S02]  /*0520*/  UISETP.EQ.AND UP2, UPT, UR5, URZ, !UP1 ;  /* 0x000000ff0500728c */ /* 0x000fe4000cf42270 */
[----:B------:R-:W-:-:S04]  /*0530*/  USEL UR6, URZ, 0x1, UP1 ;  /* 0x00000001ff067887 */ /* 0x000fc80008800000 */
[----:B------:R-:W-:Y:S02]  /*0540*/  PLOP3.LUT P5, PT, P1, PT, UP2, 0x80, 0x8 ;  /* 0x000000000008781c */ /* 0x000fe40000faf028 */
[----:B---3--:R-:W-:-:S13]  /*0550*/  ISETP.NE.AND P0, PT, R0, RZ, PT ;  /* 0x000000ff0000720c */ /* 0x008fda0003f05270 */
[----:B------:R-:W-:Y:S05]  /*0560*/  @P0 BRA `(.L_x_9) ;  /* 0x00000000004c0947 */ /* 0x000fea0003800000 */
[----:B------:R-:W-:Y:S01]  /*0570*/  UMOV UR8, 0x400 ;  /* 0x0000040000087882 */ /* 0x000fe20000000000 */
[----:B------:R-:W-:Y:S01]  /*0580*/  UMOV UR7, 0x1 ;  /* 0x0000000100077882 */ /* 0x000fe20000000000 */
[----:B------:R-:W-:Y:S02]  /*0590*/  ULEA UR8, UR37, UR8, 0x18 ;  /* 0x0000000825087291 */ /* 0x000fe4000f8ec0ff */
[----:B------:R-:W-:-:S04]  /*05a0*/  UIADD3 UR12, UPT, UPT, -UR7, 0x100000, URZ ;  /* 0x00100000070c7890 */ /* 0x000fc8000fffe1ff */
[----:B------:R-:W-:Y:S02]  /*05b0*/  USHF.L.U32 UR13, UR12, 0xb, URZ ;  /* 0x0000000b0c0d7899 */ /* 0x000fe400080006ff */
[----:B------:R-:W-:Y:S01]  /*05c0*/  USHF.L.U32 UR12, UR12, 0x1, URZ ;  /* 0x000000010c0c7899 */ /* 0x000fe200080006ff */
[----:B------:R-:W-:Y:S01]  /*05d0*/  ELECT P0, URZ, PT ;  /* 0x0000000000ff782f */ /* 0x000fe20003800000 */
[----:B------:R-:W3:Y:S10]  /*05e0*/  FENCE.VIEW.ASYNC.S ;  /* 0x00000000000073c6 */ /* 0x000ef40000000000 */
[----:B---3--:R3:W4:Y:S01]  /*05f0*/  SYNCS.EXCH.64 URZ, [UR8], UR12 ;  /* 0x0000000c08ff75b2 */ /* 0x0087220008000100 */
[----:B------:R3:W1:Y:S01]  /*0600*/  SYNCS.EXCH.64 URZ, [UR8+0x28], UR12 ;  /* 0x0000280c08ff75b2 */ /* 0x0006620008000100 */
        /* <DEDUP_REMOVED lines=8> */
[----:B------:R-:W-:Y:S01]  /*0690*/  NOP ;  /* 0x0000000000007918 */ /* 0x000fe20000000000 */
.L_x_9:
[----:B------:R-:W2:Y:S01]  /*06a0*/  SHFL.IDX PT, R0, R162, RZ, 0x1f ;  /* 0x00001fffa2007589 */ /* 0x000ea200000e0000 */
[----:B------:R-:W-:Y:S01]  /*06b0*/  NOP ;  /* 0x0000000000007918 */ /* 0x000fe20000000000 */
[----:B--2---:R-:W-:-:S13]  /*06c0*/  ISETP.NE.AND P0, PT, R0, 0x1, PT ;  /* 0x000000010000780c */ /* 0x004fda0003f05270 */
[----:B------:R-:W-:Y:S05]  /*06d0*/  @P0 BRA `(.L_x_10) ;  /* 0x0000000000540947 */ /* 0x000fea0003800000 */
[----:B------:R-:W-:Y:S01]  /*06e0*/  UMOV UR9, 0x400 ;  /* 0x0000040000097882 */ /* 0x000fe20000000000 */
[----:B---3--:R-:W-:Y:S01]  /*06f0*/  UMOV UR8, 0x20 ;  /* 0x0000002000087882 */ /* 0x008fe20000000000 */
[----:B------:R-:W-:Y:S01]  /*0700*/  UMOV UR7, 0x80 ;  /* 0x0000008000077882 */ /* 0x000fe20000000000 */
[----:B------:R-:W-:Y:S02]  /*0710*/  ULEA UR9, UR37, UR9, 0x18 ;  /* 0x0000000925097291 */ /* 0x000fe4000f8ec0ff */
[----:B------:R-:W-:-:S04]  /*0720*/  UIADD3 UR12, UPT, UPT, -UR8, 0x100000, URZ ;  /* 0x00100000080c7890 */ /* 0x000fc8000fffe1ff */
[----:B------:R-:W-:Y:S02]  /*0730*/  USHF.L.U32 UR13, UR12, 0xb, URZ ;  /* 0x0000000b0c0d7899 */ /* 0x000fe400080006ff */
[----:B------:R-:W-:Y:S02]  /*0740*/  USHF.L.U32 UR12, UR12, 0x1, URZ ;  /* 0x000000010c0c7899 */ /* 0x000fe400080006ff */
[----:B------:R-:W-:-:S04]  /*0750*/  UIADD3 UR14, UPT, UPT, -UR7, 0x100000, URZ ;  /* 0x00100000070e7890 */ /* 0x000fc8000fffe1ff */
[----:B------:R-:W-:Y:S02]  /*0760*/  USHF.L.U32 UR15, UR14, 0xb, URZ ;  /* 0x0000000b0e0f7899 */ /* 0x000fe400080006ff */
[----:B------:R-:W-:Y:S01]  /*0770*/  USHF.L.U32 UR14, UR14, 0x1, URZ ;  /* 0x000000010e0e7899 */ /* 0x000fe200080006ff */
[----:B------:R-:W-:Y:S01]  /*0780*/  ELECT P0, URZ, PT ;  /* 0x0000000000ff782f */ /* 0x000fe20003800000 */
[----:B------:R-:W2:Y:S02]  /*0790*/  FENCE.VIEW.ASYNC.S ;  /* 0x00000000000073c6 */ /* 0x000ea40000000000 */
[----:B--2---:R2:W3:Y:S08]  /*07a0*/  SYNCS.EXCH.64 URZ, [UR9+0x50], UR12 ;  /* 0x0000500c09ff75b2 */ /* 0x0044f00008000100 */
        /* <DEDUP_REMOVED lines=8> */
.L_x_10:
[----:B------:R-:W4:Y:S01]  /*0830*/  SHFL.IDX PT, R0, R162, RZ, 0x1f ;  /* 0x00001fffa2007589 */ /* 0x000f2200000e0000 */
[----:B------:R-:W-:Y:S01]  /*0840*/  NOP ;  /* 0x0000000000007918 */ /* 0x000fe20000000000 */
[----:B----4-:R-:W-:-:S13]  /*0850*/  ISETP.NE.AND P0, PT, R0, 0x3, PT ;  /* 0x000000030000780c */ /* 0x010fda0003f05270 */
[----:B------:R-:W-:Y:S05]  /*0860*/  @P0 BRA `(.L_x_11) ;  /* 0x00000000002c0947 */ /* 0x000fea0003800000 */
[----:B---3--:R-:W-:Y:S01]  /*0870*/  UMOV UR8, 0x400 ;  /* 0x0000040000087882 */ /* 0x008fe20000000000 */
[----:B------:R-:W-:Y:S01]  /*0880*/  UMOV UR7, 0x20 ;  /* 0x0000002000077882 */ /* 0x000fe20000000000 */
[----:B------:R-:W-:Y:S02]  /*0890*/  ULEA UR8, UR37, UR8, 0x18 ;  /* 0x0000000825087291 */ /* 0x000fe4000f8ec0ff */
[----:B--2---:R-:W-:-:S04]  /*08a0*/  UIADD3 UR12, UPT, UPT, -UR7, 0x100000, URZ ;  /* 0x00100000070c7890 */ /* 0x004fc8000fffe1ff */
[----:B------:R-:W-:Y:S02]  /*08b0*/  USHF.L.U32 UR13, UR12, 0xb, URZ ;  /* 0x0000000b0c0d7899 */ /* 0x000fe400080006ff */
[----:B------:R-:W-:Y:S01]  /*08c0*/  USHF.L.U32 UR12, UR12, 0x1, URZ ;  /* 0x000000010c0c7899 */ /* 0x000fe200080006ff */
[----:B------:R-:W-:Y:S01]  /*08d0*/  ELECT P0, URZ, PT ;  /* 0x0000000000ff782f */ /* 0x000fe20003800000 */
[----:B------:R-:W2:Y:S10]  /*08e0*/  FENCE.VIEW.ASYNC.S ;  /* 0x00000000000073c6 */ /* 0x000eb40000000000 */
[----:B--2---:R4:W2:Y:S01]  /*08f0*/  SYNCS.EXCH.64 URZ, [UR8+0x90], UR12 ;  /* 0x0000900c08ff75b2 */ /* 0x0048a20008000100 */
[----:B------:R4:W3:Y:S02]  /*0900*/  SYNCS.EXCH.64 URZ, [UR8+0x98], UR12 ;  /* 0x0000980c08ff75b2 */ /* 0x0008e40008000100 */
[----:B----4-:R-:W-:Y:S01]  /*0910*/  NOP ;  /* 0x0000000000007918 */ /* 0x010fe20000000000 */
.L_x_11:
[----:B------:R-:W4:Y:S01]  /*0920*/  SHFL.IDX PT, R0, R162, RZ, 0x1f ;  /* 0x00001fffa2007589 */ /* 0x000f2200000e0000 */
[----:B------:R-:W-:Y:S01]  /*0930*/  NOP ;  /* 0x0000000000007918 */ /* 0x000fe20000000000 */
[----:B----4-:R-:W-:-:S13]  /*0940*/  ISETP.NE.AND P0, PT, R0, 0x4, PT ;  /* 0x000000040000780c */ /* 0x010fda0003f05270 */
[----:B------:R-:W-:Y:S05]  /*0950*/  @P0 BRA `(.L_x_12) ;  /* 0x0000000000480947 */ /* 0x000fea0003800000 */
[----:B--2---:R-:W-:Y:S01]  /*0960*/  UMOV UR9, 0x1e0 ;  /* 0x000001e000097882 */ /* 0x004fe20000000000 */
[----:B---3--:R-:W-:Y:S01]  /*0970*/  UMOV UR8, 0x400 ;  /* 0x0000040000087882 */ /* 0x008fe20000000000 */
[----:B------:R-:W-:Y:S01]  /*0980*/  USEL UR9, UR9, 0x1a0, UP5 ;  /* 0x000001a009097887 */ /* 0x000fe2000a800000 */
        /* <DEDUP_REMOVED lines=10> */
[----:B--2---:R4:W2:Y:S08]  /*0a30*/  SYNCS.EXCH.64 URZ, [UR8+0xa0], UR12 ;  /* 0x0000a00c08ff75b2 */ /* 0x0048b00008000100 */
[----:B------:R4:W3:Y:S01]  /*0a40*/  SYNCS.EXCH.64 URZ, [UR8+0xb0], UR14 ;  /* 0x0000b00e08ff75b2 */ /* 0x0008e20008000100 */
[----:B------:R4:W1:Y:S01]  /*0a50*/  SYNCS.EXCH.64 URZ, [UR8+0xa8], UR12 ;  /* 0x0000a80c08ff75b2 */ /* 0x0008620008000100 */
[----:B------:R4:W1:Y:S02]  /*0a60*/  SYNCS.EXCH.64 URZ, [UR8+0xb8], UR14 ;  /* 0x0000b80e08ff75b2 */ /* 0x0008640008000100 */
[----:B----4-:R-:W-:Y:S01]  /*0a70*/  NOP ;  /* 0x0000000000007918 */ /* 0x010fe20000000000 */
.L_x_12:
[----:B------:R-:W4:Y:S01]  /*0a80*/  SHFL.IDX PT, R0, R162, RZ, 0x1f ;  /* 0x00001fffa2007589 */ /* 0x000f2200000e0000 */
[----:B------:R-:W-:Y:S01]  /*0a90*/  NOP ;  /* 0x0000000000007918 */ /* 0x000fe20000000000 */
[----:B----4-:R-:W-:-:S13]  /*0aa0*/  ISETP.NE.AND P0, PT, R0, 0x5, PT ;  /* 0x000000050000780c */ /* 0x010fda0003f05270 */
[----:B------:R-:W-:Y:S05]  /*0ab0*/  @P0 BRA `(.L_x_13) ;  /* 0x0000000000440947 */ /* 0x000fea0003800000 */
[----:B--2---:R-:W-:Y:S01]  /*0ac0*/  UMOV UR9, 0x400 ;  /* 0x0000040000097882 */ /* 0x004fe20000000000 */
        /* <DEDUP_REMOVED lines=16> */
.L_x_13:
[----:B------:R-:W4:Y:S01]  /*0bd0*/  SHFL.IDX PT, R0, R162, RZ, 0x1f ;  /* 0x00001fffa2007589 */ /* 0x000f2200000e0000 */
[----:B------:R-:W-:Y:S01]  /*0be0*/  ISETP.NE.OR P1, PT, RZ, UR10, !P1 ;  /* 0x0000000aff007c0c */ /* 0x000fe2000cf25670 */
        /* <DEDUP_REMOVED lines=12> */
[----:B------:R4:W3:Y:S01]  /*0cb0*/  SYNCS.EXCH.64 URZ, [UR8+0xf0], UR12 ;  /* 0x0000f00c08ff75b2 */ /* 0x0008e20008000100 */
[----:B------:R4:W1:Y:S01]  /*0cc0*/  SYNCS.EXCH.64 URZ, [UR8+0xe8], UR12 ;  /* 0x0000e80c08ff75b2 */ /* 0x0008620008000100 */
[----:B------:R4:W1:Y:S02]  /*0cd0*/  SYNCS.EXCH.64 URZ, [UR8+0xf8], UR12 ;  /* 0x0000f80c08ff75b2 */ /* 0x0008640008000100 */
[----:B----4-:R-:W-:Y:S01]  /*0ce0*/  NOP ;  /* 0x0000000000007918 */ /* 0x010fe20000000000 */
.L_x_14:
[----:B------:R-:W-:Y:S01]  /*0cf0*/  VOTEU.ALL UP1, P1 ;  /* 0x0000000000ff7886 */ /* 0x000fe20000820000 */
[----:B---3--:R-:W3:Y:S01]  /*0d00*/  LDCU UR8, c[0x0][0x36c] ;  /* 0x00006d80ff0877ac */ /* 0x008ee20008000800 */
[----:B------:R-:W-:Y:S01]  /*0d10*/  NOP ;  /* 0x0000000000007918 */ /* 0x000fe20000000000 */
[----:B------:R-:W-:Y:S01]  /*0d20*/  LOP3.LUT R10, R170, 0x1f, RZ, 0xc0, !PT ;  /* 0x0000001faa0a7812 */ /* 0x000fe200078ec0ff */
[----:B--2---:R-:W-:Y:S01]  /*0d30*/  UMOV UR12, 0x20 ;  /* 0x00000020000c7882 */ /* 0x004fe20000000000 */
[----:B------:R-:W-:Y:S01]  /*0d40*/  @!UP1 UMOV UR7, 0x400 ;  /* 0x0000040000079882 */ /* 0x000fe20000000000 */
[----:B------:R-:W-:-:S04]  /*0d50*/  @!UP1 UIADD3 UR12, UPT, UPT, -UR12, 0x100000, URZ ;  /* 0x001000000c0c9890 */ /* 0x000fc8000fffe1ff */
[----:B------:R-:W-:Y:S02]  /*0d60*/  @!UP1 USHF.L.U32 UR13, UR12, 0xb, URZ ;  /* 0x0000000b0c0d9899 */ /* 0x000fe400080006ff */
[----:B------:R-:W-:Y:S02]  /*0d70*/  @!UP1 USHF.L.U32 UR12, UR12, 0x1, URZ ;  /* 0x000000010c0c9899 */ /* 0x000fe400080006ff */
[----:B------:R-:W-:Y:S01]  /*0d80*/  @!UP1 ULEA UR7, UR37, UR7, 0x18 ;  /* 0x0000000725079291 */ /* 0x000fe2000f8ec0ff */
[----:B------:R-:W-:Y:S01]  /*0d90*/  VOTEU.ALL UP1, P1 ;  /* 0x0000000000ff7886 */ /* 0x000fe20000820000 */
[----:B------:R-:W-:Y:S01]  /*0da0*/  UISETP.NE.AND UP4, UPT, UR10, URZ, UPT ;  /* 0x000000ff0a00728c */ /* 0x000fe2000bf85270 */
[----:B------:R-:W2:Y:S09]  /*0db0*/  FENCE.VIEW.ASYNC.S ;  /* 0x00000000000073c6 */ /* 0x000eb20000000000 */
[----:B--2---:R2:W4:Y:S01]  /*0dc0*/  @!UP1 SYNCS.EXCH.64 URZ, [UR7+0x100], UR12 ;  /* 0x0001000c07ff95b2 */ /* 0x0045220008000100 */
[----:B---3--:R-:W-:-:S09]  /*0dd0*/  UISETP.EQ.U32.AND UP1, UPT, UR8, 0x1, UPT ;  /* 0x000000010800788c */ /* 0x008fd2000bf22070 */
[----:B------:R-:W-:Y:S05]  /*0de0*/  BRA.U !UP1, `(.L_x_15) ;  /* 0x0000000109087547 */ /* 0x000fea000b800000 */
[----:B-1--4-:R-:W-:Y:S01]  /*0df0*/  UCGABAR_ARV ;  /* 0x00000000000079c7 */ /* 0x012fe20008000000 */
[----:B------:R-:W-:Y:S05]  /*0e00*/  BRA `(.L_x_16) ;  /* 0x0000000000047947 */ /* 0x000fea0003800000 */
.L_x_15:
[----:B-1--4-:R-:W-:Y:S01]  /*0e10*/  NOP ;  /* 0x0000000000007918 */ /* 0x012fe20000000000 */
.L_x_16:
[----:B------:R-:W1:Y:S01]  /*0e20*/  S2R R11, SR_CTAID.X ;  /* 0x00000000000b7919 */ /* 0x000e620000002500 */
[----:B------:R-:W-:-:S05]  /*0e30*/  CS2R.32 R156, SR_CgaSize ;  /* 0x00000000009c7805 */ /* 0x000fca0000008a00 */
[----:B------:R-:W-:-:S05]  /*0e40*/  IMAD R156, R156, -0xa0, RZ ;  /* 0xffffff609c9c7824 */ /* 0x000fca00078e02ff */
[----:B------:R-:W-:-:S14]  /*0e50*/  R2UR UR8, R156 ;  /* 0x000000009c0872ca */ /* 0x000fdc00000e0000 */
[----:B------:R-:W3:Y:S01]  /*0e60*/  LDCU UR8, c[0x0][UR8+0x2b0] ;  /* 0x00005600080877ac */ /* 0x000ee20008000800 */
[----:B------:R-:W-:-:S05]  /*0e70*/  CS2R.32 R0, SR_CgaSize ;  /* 0x0000000000007805 */ /* 0x000fca0000008a00 */
[----:B------:R-:W-:-:S06]  /*0e80*/  IMAD R0, R0, -0xa0, RZ ;  /* 0xffffff6000007824 */ /* 0x000fcc00078e02ff */
[----:B------:R-:W4:Y:S01]  /*0e90*/  LDC R0, c[0x0][R0+0x2a0] ;  /* 0x0000a80000007b82 */ /* 0x000f220000000800 */
[----:B------:R-:W-:Y:S01]  /*0ea0*/  PRMT R8, RZ, 0x7610, R8 ;  /* 0x00007610ff087816 */ /* 0x000fe20000000008 */
[----:B------:R-:W3:Y:S01]  /*0eb0*/  S2R R20, SR_CTAID.Y ;  /* 0x0000000000147919 */ /* 0x000ee20000002600 */
[----:B------:R-:W-:-:S05]  /*0ec0*/  CS2R.32 R156, SR_CgaSize ;  /* 0x00000000009c7805 */ /* 0x000fca0000008a00 */
[----:B------:R-:W-:-:S05]  /*0ed0*/  IMAD R156, R156, -0xa0, RZ ;  /* 0xffffff609c9c7824 */ /* 0x000fca00078e02ff */
[----:B--2---:R-:W-:-:S14]  /*0ee0*/  R2UR UR7, R156 ;  /* 0x000000009c0772ca */ /* 0x004fdc00000e0000 */
[----:B------:R-:W2:Y:S01]  /*0ef0*/  LDCU UR7, c[0x0][UR7+0x2b4] ;  /* 0x00005680070777ac */ /* 0x000ea20008000800 */
[----:B------:R-:W-:Y:S01]  /*0f00*/  UISETP.NE.AND UP2, UPT, UR10, 0x2, UPT ;  /* 0x000000020a00788c */ /* 0x000fe2000bf45270 */
[----:B------:R-:W3:Y:S01]  /*0f10*/  LDC R9, c[0x0][0xb24] ;  /* 0x0002c900ff097b82 */ /* 0x000ee20000000800 */
[----:B------:R-:W-:-:S05]  /*0f20*/  CS2R.32 R154, SR_CgaSize ;  /* 0x00000000009a7805 */ /* 0x000fca0000008a00 */
[----:B------:R-:W-:-:S06]  /*0f30*/  IMAD R154, R154, -0xa0, RZ ;  /* 0xffffff609a9a7824 */ /* 0x000fcc00078e02ff */
[----:B------:R-:W4:Y:S08]  /*0f40*/  LDC R154, c[0x0][R154+0x2a4] ;  /* 0x0000a9009a9a7b82 */ /* 0x000f300000000800 */
[----:B------:R-:W4:Y:S01]  /*0f50*/  LDC R72, c[0x0][0xb24] ;  /* 0x0002c900ff487b82 */ /* 0x000f220000000800 */
[----:B-1----:R-:W-:Y:S01]  /*0f60*/  I2FP.F32.U32 R4, R11 ;  /* 0x0000000b00047245 */ /* 0x002fe20000201000 */
[----:B------:R-:W-:-:S06]  /*0f70*/  IMAD.MOV.U32 R21, RZ, RZ, R11 ;  /* 0x000000ffff157224 */ /* 0x000fcc00078e000b */
[----:B------:R-:W1:Y:S01]  /*0f80*/  S2UR UR36, SR_CTAID.Z ;  /* 0x00000000002479c3 */ /* 0x000e620000002700 */
[----:B---3--:R-:W-:Y:S02]  /*0f90*/  ISETP.GE.AND P0, PT, R9, 0x1, PT ;  /* 0x000000010900780c */ /* 0x008fe40003f06270 */
[----:B------:R-:W-:Y:S01]  /*0fa0*/  I2FP.F32.U32 R2, R20 ;  /* 0x0000001400027245 */ /* 0x000fe20000201000 */
[----:B------:R-:W-:-:S04]  /*0fb0*/  FMUL R4, R4, UR8 ;  /* 0x0000000804047c20 */ /* 0x000fc80008400000 */
[----:B--2---:R-:W-:Y:S01]  /*0fc0*/  FMUL R2, R2, UR7 ;  /* 0x0000000702027c20 */ /* 0x004fe20008400000 */
[----:B------:R-:W2:Y:S01]  /*0fd0*/  F2I.U32.TRUNC.NTZ R156, R4 ;  /* 0x00000004009c7305 */ /* 0x000ea2000020f000 */
[----:B------:R-:W3:Y:S07]  /*0fe0*/  LDCU UR7, c[0x0][0xb30] ;  /* 0x00016600ff0777ac */ /* 0x000eee0008000800 */
[----:B------:R-:W1:Y:S01]  /*0ff0*/  F2I.U32.TRUNC.NTZ R3, R2 ;  /* 0x0000000200037305 */ /* 0x000e62000020f000 */
[----:B--2---:R-:W-:-:S04]  /*1000*/  IMAD.MOV R156, RZ, RZ, -R156 ;  /* 0x000000ffff9c7224 */ /* 0x004fc800078e0a9c */
[----:B----4-:R-:W-:Y:S01]  /*1010*/  IMAD R156, R0, R156, R11 ;  /* 0x0000009c009c7224 */ /* 0x010fe200078e020b */
[----:B------:R-:W-:Y:S01]  /*1020*/  PRMT R0, RZ, 0x7610, R0 ;  /* 0x00007610ff007816 */ /* 0x000fe20000000000 */
[----:B---3--:R-:W-:Y:S01]  /*1030*/  UISETP.NE.AND UP3, UPT, UR7, 0x1, UPT ;  /* 0x000000010700788c */ /* 0x008fe2000bf65270 */
[----:B-1----:R-:W-:-:S05]  /*1040*/  IADD3 R3, PT, PT, -R3, RZ, RZ ;  /* 0x000000ff03037210 */ /* 0x002fca0007ffe1ff */
[----:B------:R-:W-:Y:S01]  /*1050*/  IMAD R154, R154, R3, R20 ;  /* 0x000000039a9a7224 */ /* 0x000fe200078e0214 */
[----:B------:R-:W-:Y:S06]  /*1060*/  BRA.U UP4, `(.L_x_17) ;  /* 0x0000000104247547 */ /* 0x000fec000b800000 */
[----:B------:R-:W-:Y:S01]  /*1070*/  ISETP.NE.AND P1, PT, R154, RZ, PT ;  /* 0x000000ff9a00720c */ /* 0x000fe20003f25270 */
[----:B------:R-:W-:Y:S01]  /*1080*/  IMAD.MOV.U32 R0, RZ, RZ, 0x3 ;  /* 0x00000003ff007424 */ /* 0x000fe200078e00ff */
[C---:B------:R-:W-:Y:S02]  /*1090*/  LOP3.LUT R3, R156.reuse, 0xfffffffe, RZ, 0xc0, !PT ;  /* 0xfffffffe9c037812 */ /* 0x040fe400078ec0ff */
[----:B------:R-:W-:Y:S02]  /*10a0*/  ISETP.LT.U32.OR P1, PT, R156, 0x2, !P1 ;  /* 0x000000029c00780c */ /* 0x000fe40004f21470 */
[----:B------:R-:W-:Y:S02]  /*10b0*/  SHF.L.U32 R0, R0, R3, RZ ;  /* 0x0000000300007219 */ /* 0x000fe400000006ff */
[----:B------:R-:W-:Y:S02]  /*10c0*/  SEL R5, RZ, 0x1, !P1 ;  /* 0x00000001ff057807 */ /* 0x000fe40004800000 */
[----:B------:R-:W-:-:S05]  /*10d0*/  SEL R2, RZ, 0x2, !P1 ;  /* 0x00000002ff027807 */ /* 0x000fca0004800000 */
[----:B------:R-:W-:-:S05]  /*10e0*/  IMAD.IADD R2, R5, 0x1, R2 ;  /* 0x0000000105027824 */ /* 0x000fca00078e0202 */
[----:B------:R-:W-:Y:S02]  /*10f0*/  PRMT R8, R2, 0x7610, R8 ;  /* 0x0000761002087816 */ /* 0x000fe40000000008 */
.L_x_17:
[----:B------:R-:W-:Y:S05]  /*1100*/  @!P0 BRA `(.L_x_18) ;  /* 0x0000000000b88947 */ /* 0x000fea0003800000 */
[----:B------:R-:W1:Y:S01]  /*1110*/  LDC.64 R4, c[0x0][0xb18] ;  /* 0x0002c600ff047b82 */ /* 0x000e620000000a00 */
[----:B------:R-:W-:-:S07]  /*1120*/  ISETP.NE.AND P0, PT, R9, 0x1, PT ;  /* 0x000000010900780c */ /* 0x000fce0003f05270 */
[----:B------:R-:W2:Y:S08]  /*1130*/  LDC R14, c[0x0][0xb0c] ;  /* 0x0002c300ff0e7b82 */ /* 0x000eb00000000800 */
[----:B------:R-:W3:Y:S08]  /*1140*/  LDC R13, c[0x0][0x370] ;  /* 0x0000dc00ff0d7b82 */ /* 0x000ef00000000800 */
[----:B------:R-:W4:Y:S01]  /*1150*/  LDC R16, c[0x0][0x374] ;  /* 0x0000dd00ff107b82 */ /* 0x000f220000000800 */
[----:B-1----:R-:W-:-:S07]  /*1160*/  ISETP.NE.AND P1, PT, R4, 0x1, PT ;  /* 0x000000010400780c */ /* 0x002fce0003f25270 */
[----:B------:R-:W3:Y:S01]  /*1170*/  LDC.64 R6, c[0x0][0xb10] ;  /* 0x0002c400ff067b82 */ /* 0x000ee20000000a00 */
[----:B--2---:R-:W-:-:S07]  /*1180*/  ISETP.NE.AND P2, PT, R14, 0x1, PT ;  /* 0x000000010e00780c */ /* 0x004fce0003f45270 */
[----:B------:R-:W1:Y:S08]  /*1190*/  LDC R12, c[0x0][0xb20] ;  /* 0x0002c800ff0c7b82 */ /* 0x000e700000000800 */
[----:B------:R-:W2:Y:S01]  /*11a0*/  LDC.64 R2, c[0x0][0xb28] ;  /* 0x0002ca00ff027b82 */ /* 0x000ea20000000a00 */
[----:B----4-:R-:W-:-:S04]  /*11b0*/  IMAD.HI.U32 R15, R16, R5, RZ ;  /* 0x00000005100f7227 */ /* 0x010fc800078e00ff */
[----:B------:R-:W-:-:S04]  /*11c0*/  IMAD.HI.U32 R5, R20, R5, RZ ;  /* 0x0000000514057227 */ /* 0x000fc800078e00ff */
[----:B---3--:R-:W-:-:S04]  /*11d0*/  IMAD.HI.U32 R18, R13, R6, RZ ;  /* 0x000000060d127227 */ /* 0x008fc800078e00ff */
[C---:B------:R-:W-:Y:S01]  /*11e0*/  IMAD.HI.U32 R22, R11.reuse, R6, RZ ;  /* 0x000000060b167227 */ /* 0x040fe200078e00ff */
[-C--:B------:R-:W-:Y:S02]  /*11f0*/  @P2 SHF.R.U32.HI R13, RZ, R7.reuse, R18 ;  /* 0x00000007ff0d2219 */ /* 0x080fe40000011612 */
[-C--:B-1----:R-:W-:Y:S02]  /*1200*/  @P1 SHF.R.U32.HI R16, RZ, R12.reuse, R15 ;  /* 0x0000000cff101219 */ /* 0x082fe4000001160f */
[----:B------:R-:W-:Y:S02]  /*1210*/  SHF.R.U32.HI R5, RZ, R12, R5 ;  /* 0x0000000cff057219 */ /* 0x000fe40000011605 */
[----:B------:R-:W-:Y:S02]  /*1220*/  SHF.R.U32.HI R22, RZ, R7, R22 ;  /* 0x00000007ff167219 */ /* 0x000fe40000011616 */
[----:B------:R-:W-:Y:S01]  /*1230*/  SEL R5, R20, R5, !P1 ;  /* 0x0000000514057207 */ /* 0x000fe20004800000 */
[----:B--2---:R-:W-:Y:S01]  /*1240*/  IMAD.HI.U32 R18, R16, R2, RZ ;  /* 0x0000000210127227 */ /* 0x004fe200078e00ff */
[----:B------:R-:W-:-:S02]  /*1250*/  SEL R21, R11, R22, !P2 ;  /* 0x000000160b157207 */ /* 0x000fc40005000000 */
[----:B------:R-:W-:Y:S01]  /*1260*/  IADD3 R7, PT, PT, -R5, RZ, RZ ;  /* 0x000000ff05077210 */ /* 0x000fe20007ffe1ff */
[----:B------:R-:W-:Y:S01]  /*1270*/  IMAD.HI.U32 R6, R13, R2, RZ ;  /* 0x000000020d067227 */ /* 0x000fe200078e00ff */
[----:B------:R-:W-:-:S03]  /*1280*/  @P0 SHF.R.U32.HI R16, RZ, R3, R18 ;  /* 0x00000003ff100219 */ /* 0x000fc60000011612 */
[----:B------:R-:W-:Y:S01]  /*1290*/  IMAD R7, R4, R7, R20 ;  /* 0x0000000704077224 */ /* 0x000fe200078e0214 */
[----:B------:R-:W-:Y:S01]  /*12a0*/  @P0 SHF.R.U32.HI R13, RZ, R3, R6 ;  /* 0x00000003ff0d0219 */ /* 0x000fe20000011606 */
[----:B------:R-:W-:-:S04]  /*12b0*/  IMAD R16, R16, R9, RZ ;  /* 0x0000000910107224 */ /* 0x000fc800078e02ff */
[----:B------:R-:W-:Y:S01]  /*12c0*/  IMAD R6, R13, R9, RZ ;  /* 0x000000090d067224 */ /* 0x000fe200078e02ff */
[----:B------:R-:W-:-:S04]  /*12d0*/  ISETP.GE.AND P1, PT, R5, R16, PT ;  /* 0x000000100500720c */ /* 0x000fc80003f26270 */
[----:B------:R-:W-:Y:S01]  /*12e0*/  ISETP.GE.OR P1, PT, R21, R6, P1 ;  /* 0x000000061500720c */ /* 0x000fe20000f26670 */
[----:B------:R-:W-:-:S05]  /*12f0*/  IMAD.HI.U32 R6, R5, R2, RZ ;  /* 0x0000000205067227 */ /* 0x000fca00078e00ff */
[----:B------:R-:W-:-:S04]  /*1300*/  SHF.R.U32.HI R6, RZ, R3, R6 ;  /* 0x00000003ff067219 */ /* 0x000fc80000011606 */
[----:B------:R-:W-:-:S03]  /*1310*/  SEL R6, R5, R6, !P0 ;  /* 0x0000000605067207 */ /* 0x000fc60004000000 */
[----:B------:R-:W-:Y:S01]  /*1320*/  @!P1 IMAD.HI.U32 R12, R21, R2, RZ ;  /* 0x00000002150c9227 */ /* 0x000fe200078e00ff */
[----:B------:R-:W-:-:S04]  /*1330*/  IADD3 R2, PT, PT, -R6, RZ, RZ ;  /* 0x000000ff06027210 */ /* 0x000fc80007ffe1ff */
[----:B------:R-:W-:Y:S01]  /*1340*/  @!P1 SHF.R.U32.HI R12, RZ, R3, R12 ;  /* 0x00000003ff0c9219 */ /* 0x000fe2000001160c */
[----:B------:R-:W-:-:S03]  /*1350*/  IMAD R2, R9, R2, R5 ;  /* 0x0000000209027224 */ /* 0x000fc600078e0205 */
[----:B------:R-:W-:-:S05]  /*1360*/  @!P1 SEL R3, R21, R12, !P0 ;  /* 0x0000000c15039207 */ /* 0x000fca0004000000 */
[--C-:B------:R-:W-:Y:S02]  /*1370*/  @!P1 IMAD.IADD R6, R6, 0x1, -R3.reuse ;  /* 0x0000000106069824 */ /* 0x100fe400078e0a03 */
[----:B------:R-:W-:Y:S01]  /*1380*/  @!P1 IMAD R3, R2, R13, R3 ;  /* 0x0000000d02039224 */ /* 0x000fe200078e0203 */
[----:B------:R-:W-:Y:S01]  /*1390*/  IADD3 R2, PT, PT, -R21, RZ, RZ ;  /* 0x000000ff15027210 */ /* 0x000fe20007ffe1ff */
[----:B------:R-:W-:Y:S02]  /*13a0*/  @!P1 IMAD R5, R6, R9, R21 ;  /* 0x0000000906059224 */ /* 0x000fe400078e0215 */
[----:B------:R-:W-:Y:S02]  /*13b0*/  @!P1 IMAD.MOV.U32 R21, RZ, RZ, R3 ;  /* 0x000000ffff159224 */ /* 0x000fe400078e0003 */
[----:B------:R-:W-:Y:S02]  /*13c0*/  IMAD R2, R14, R2, R11 ;  /* 0x000000020e027224 */ /* 0x000fe400078e020b */
[----:B------:R-:W-:-:S02]  /*13d0*/  IMAD R20, R5, R4, R7 ;  /* 0x0000000405147224 */ /* 0x000fc400078e0207 */
[----:B------:R-:W-:Y:S02]  /*13e0*/  IMAD R21, R21, R14, R2 ;  /* 0x0000000e15157224 */ /* 0x000fe400078e0202 */
.L_x_18:
[----:B------:R-:W-:Y:S05]  /*13f0*/  BRA.U UP3, `(.L_x_19) ;  /* 0x0000000103407547 */ /* 0x000fea000b800000 */
[----:B------:R-:W1:Y:S08]  /*1400*/  LDC.64 R4, c[0x0][0xb10] ;  /* 0x0002c400ff047b82 */ /* 0x000e700000000a00 */
[----:B------:R-:W2:Y:S08]  /*1410*/  LDC.64 R2, c[0x0][0xb18] ;  /* 0x0002c600ff027b82 */ /* 0x000eb00000000a00 */
[----:B------:R-:W3:Y:S08]  /*1420*/  LDC R6, c[0x0][0xb20] ;  /* 0x0002c800ff067b82 */ /* 0x000ef00000000800 */
[----:B------:R-:W4:Y:S01]  /*1430*/  LDC R12, c[0x0][0xb0c] ;  /* 0x0002c300ff0c7b82 */ /* 0x000f220000000800 */
[----:B-1----:R-:W-:-:S05]  /*1440*/  IMAD.HI.U32 R4, R21, R4, RZ ;  /* 0x0000000415047227 */ /* 0x002fca00078e00ff */
[----:B------:R-:W-:Y:S01]  /*1450*/  SHF.R.U32.HI R4, RZ, R5, R4 ;  /* 0x00000005ff047219 */ /* 0x000fe20000011604 */
[----:B--2---:R-:W-:Y:S01]  /*1460*/  IMAD.HI.U32 R3, R20, R3, RZ ;  /* 0x0000000314037227 */ /* 0x004fe200078e00ff */
[----:B------:R-:W-:-:S04]  /*1470*/  ISETP.NE.AND P0, PT, R2, 0x1, PT ;  /* 0x000000010200780c */ /* 0x000fc80003f05270 */
[----:B---3--:R-:W-:-:S04]  /*1480*/  SHF.R.U32.HI R3, RZ, R6, R3 ;  /* 0x00000006ff037219 */ /* 0x008fc80000011603 */
[----:B------:R-:W-:Y:S02]  /*1490*/  SEL R3, R20, R3, !P0 ;  /* 0x0000000314037207 */ /* 0x000fe40004000000 */
[----:B----4-:R-:W-:-:S04]  /*14a0*/  ISETP.NE.AND P1, PT, R12, 0x1, PT ;  /* 0x000000010c00780c */ /* 0x010fc80003f25270 */
[----:B------:R-:W-:-:S05]  /*14b0*/  SEL R6, R21, R4, !P1 ;  /* 0x0000000415067207 */ /* 0x000fca0004800000 */
[----:B------:R-:W-:Y:S02]  /*14c0*/  IMAD.IADD R4, R3, 0x1, -R6 ;  /* 0x0000000103047824 */ /* 0x000fe400078e0a06 */
[----:B------:R-:W-:Y:S02]  /*14d0*/  IMAD.IADD R3, R6, 0x1, -R3 ;  /* 0x0000000106037824 */ /* 0x000fe400078e0a03 */
[----:B------:R-:W-:Y:S02]  /*14e0*/  IMAD R21, R4, R12, R21 ;  /* 0x0000000c04157224 */ /* 0x000fe400078e0215 */
[----:B------:R-:W-:Y:S02]  /*14f0*/  IMAD R20, R3, R2, R20 ;  /* 0x0000000203147224 */ /* 0x000fe400078e0214 */
.L_x_19:
[----:B------:R-:W-:Y:S05]  /*1500*/  BRA.U !UP1, `(.L_x_20) ;  /* 0x00000001090c7547 */ /* 0x000fea000b800000 */
[----:B------:R-:W-:Y:S01]  /*1510*/  UCGABAR_WAIT ;  /* 0x0000000000007dc7 */ /* 0x000fe20008000000 */
[----:B------:R-:W-:Y:S01]  /*1520*/  CCTL.IVALL ;  /* 0x00000000ff00798f */ /* 0x000fe20002000000 */
[----:B------:R-:W-:Y:S05]  /*1530*/  BRA `(.L_x_21) ;  /* 0x0000000000047947 */ /* 0x000fea0003800000 */
.L_x_20:
[----:B------:R-:W-:Y:S06]  /*1540*/  BAR.SYNC.DEFER_BLOCKING 0x0 ;  /* 0x0000000000007b1d */ /* 0x000fec0000010000 */
.L_x_21:
[----:B------:R-:W-:Y:S05]  /*1550*/  BRA.U UP2, `(.L_x_22) ;  /* 0x0000001102cc7547 */ /* 0x000fea000b800000 */
[----:B------:R-:W1:Y:S01]  /*1560*/  LDCU UR4, c[0x0][0x38c] ;  /* 0x00007180ff0477ac */ /* 0x000e620008000800 */
[----:B------:R-:W2:Y:S01]  /*1570*/  LDC R9, c[0x0][0x370] ;  /* 0x0000dc00ff097b82 */ /* 0x000ea20000000800 */
[----:B------:R-:W-:Y:S01]  /*1580*/  IMAD.SHL.U32 R16, R11, 0x80, RZ ;  /* 0x000000800b107824 */ /* 0x000fe200078e00ff */
[----:B------:R-:W-:Y:S01]  /*1590*/  PLOP3.LUT P1, PT, PT, PT, UP5, 0x80, 0x8 ;  /* 0x000000000008781c */ /* 0x000fe20003f2f058 */
[----:B------:R-:W-:Y:S01]  /*15a0*/  HFMA2 R12, -RZ, RZ, 0, 0 ;  /* 0x00000000ff0c7431 */ /* 0x000fe200000001ff */
[----:B------:R-:W-:Y:S01]  /*15b0*/  UISETP.NE.AND UP1, UPT, UR10, URZ, UPT ;  /* 0x000000ff0a00728c */ /* 0x000fe2000bf25270 */
[----:B------:R-:W-:Y:S01]  /*15c0*/  ISETP.NE.AND P4, PT, R10, RZ, P5 ;  /* 0x000000ff0a00720c */ /* 0x000fe20002f85270 */
[----:B------:R-:W-:Y:S01]  /*15d0*/  IMAD.MOV.U32 R15, RZ, RZ, 0x1 ;  /* 0x00000001ff0f7424 */ /* 0x000fe200078e00ff */
[----:B------:R-:W-:Y:S01]  /*15e0*/  PLOP3.LUT P1, PT, P1, PT, PT, 0x8, 0x80 ;  /* 0x000000000080781c */ /* 0x000fe20000f2e170 */
[----:B------:R-:W3:Y:S01]  /*15f0*/  LDC R0, c[0x0][0x374] ;  /* 0x0000dd00ff007b82 */ /* 0x000ee20000000800 */
[----:B------:R-:W-:Y:S01]  /*1600*/  IMAD.MOV.U32 R14, RZ, RZ, RZ ;  /* 0x000000ffff0e7224 */ /* 0x000fe200078e00ff */
[----:B------:R-:W-:Y:S01]  /*1610*/  MOV R8, 0x1 ;  /* 0x0000000100087802 */ /* 0x000fe20000000f00 */
[----:B------:R-:W-:Y:S01]  /*1620*/  IMAD.MOV.U32 R10, RZ, RZ, RZ ;  /* 0x000000ffff0a7224 */ /* 0x000fe200078e00ff */
[----:B------:R-:W-:Y:S01]  /*1630*/  LOP3.LUT R16, R16, 0x80, RZ, 0xc0, !PT ;  /* 0x0000008010107812 */ /* 0x000fe200078ec0ff */
[----:B------:R-:W4:Y:S01]  /*1640*/  LDCU.64 UR14, c[0x0][0x348] ;  /* 0x00006900ff0e77ac */ /* 0x000f220008000a00 */
[----:B-1----:R-:W-:-:S02]  /*1650*/  UIADD3 UR5, UPT, UPT, UR4, 0x1f, URZ ;  /* 0x0000001f04057890 */ /* 0x002fc4000fffe0ff */
[----:B------:R-:W-:Y:S02]  /*1660*/  USEL UR22, UR6, 0x2, UP1 ;  /* 0x0000000206167887 */ /* 0x000fe40008800000 */
[----:B------:R-:W-:Y:S01]  /*1670*/  USHF.R.S32.HI UR7, URZ, 0x1f, UR5 ;  /* 0x0000001fff077899 */ /* 0x000fe20008011405 */
[----:B------:R-:W-:-:S03]  /*1680*/  UMOV UR23, URZ ;  /* 0x000000ff00177c82 */ /* 0x000fc60008000000 */
[----:B------:R-:W-:Y:S02]  /*1690*/  ULEA.HI UR7, UR7, UR5, URZ, 0x5 ;  /* 0x0000000507077291 */ /* 0x000fe4000f8f28ff */
[----:B------:R-:W-:Y:S02]  /*16a0*/  UIADD3 UR5, UPT, UPT, UR4, -0x1, URZ ;  /* 0xffffffff04057890 */ /* 0x000fe4000fffe0ff */
[----:B------:R-:W-:Y:S02]  /*16b0*/  USHF.R.S32.HI UR7, URZ, 0x5, UR7 ;  /* 0x00000005ff077899 */ /* 0x000fe40008011407 */
[----:B------:R-:W-:Y:S02]  /*16c0*/  UISETP.GE.U32.AND UP2, UPT, UR5, -0x3f, UPT ;  /* 0xffffffc10500788c */ /* 0x000fe4000bf46070 */
[----:B------:R-:W-:Y:S02]  /*16d0*/  UISETP.LT.U32.AND UP0, UPT, UR7, 0x5, UPT ;  /* 0x000000050700788c */ /* 0x000fe4000bf01070 */
[----:B------:R-:W-:-:S02]  /*16e0*/  UIADD3 UR4, UPT, UPT, UR4, 0x3e, URZ ;  /* 0x0000003e04047890 */ /* 0x000fc4000fffe0ff */
[----:B------:R-:W-:-:S04]  /*16f0*/  USEL UR5, UR7, 0x5, UP0 ;  /* 0x0000000507057887 */ /* 0x000fc80008000000 */
[----:B------:R-:W-:Y:S02]  /*1700*/  UIADD3 UR21, UPT, UPT, UR5, -0x1, URZ ;  /* 0xffffffff05157890 */ /* 0x000fe4000fffe0ff */
[----:B------:R-:W-:Y:S02]  /*1710*/  @UP2 UIADD3 UR21, UPT, UPT, UR5, URZ, URZ ;  /* 0x000000ff05152290 */ /* 0x000fe4000fffe0ff */
[----:B------:R-:W-:Y:S02]  /*1720*/  UIADD3 UR24, UPT, UPT, UR7, -UR5, URZ ;  /* 0x8000000507187290 */ /* 0x000fe4000fffe0ff */
[----:B------:R-:W-:Y:S02]  /*1730*/  UIADD3 UR13, UPT, UPT, UR21, 0x1, URZ ;  /* 0x00000001150d7890 */ /* 0x000fe4000fffe0ff */
[----:B--2-4-:R-:W-:-:S12]  /*1740*/  UIADD3 UR21, UPT, UPT, -UR21, URZ, URZ ;  /* 0x000000ff15157290 */ /* 0x014fd8000fffe1ff */
.L_x_42:
[----:B------:R-:W-:Y:S01]  /*1750*/  UISETP.NE.AND UP0, UPT, UR37, URZ, UPT ;  /* 0x000000ff2500728c */ /* 0x000fe2000bf05270 */
[----:B------:R-:W1:Y:S08]  /*1760*/  S2UR UR37, SR_CgaCtaId ;  /* 0x00000000002579c3 */ /* 0x000e700000008800 */
[----:B------:R-:W-:Y:S05]  /*1770*/  BRA.U UP0, `(.L_x_23) ;  /* 0x0000000100347547 */ /* 0x000fea000b800000 */
[----:B------:R-:W2:Y:S01]  /*1780*/  S2R R2, SR_CgaCtaId ;  /* 0x0000000000027919 */ /* 0x000ea20000008800 */
[----:B------:R-:W-:-:S04]  /*1790*/  MOV R3, 0x400 ;  /* 0x0000040000037802 */ /* 0x000fc80000000f00 */
[----:B--2---:R-:W-:Y:S02]  /*17a0*/  LEA R3, R2, R3, 0x18 ;  /* 0x0000000302037211 */ /* 0x004fe400078ec0ff */
[----:B------:R-:W-:-:S03]  /*17b0*/  SHF.L.U32 R2, R8, 0x1f, RZ ;  /* 0x0000001f08027819 */ /* 0x000fc600000006ff */
[----:B------:R-:W-:-:S04]  /*17c0*/  IMAD R3, R10, 0x8, R3 ;  /* 0x000000080a037824 */ /* 0x000fc800078e0203 */
[----:B------:R-:W2:Y:S02]  /*17d0*/  SYNCS.PHASECHK.TRANS64.TRYWAIT P0, [R3+URZ+0xf0], R2 ;  /* 0x0000f002030075a7 */ /* 0x000ea400080011ff */
[----:B--2---:R-:W-:Y:S05]  /*17e0*/  @!P0 BRA `(.L_x_24) ;  /* 0x0000009c00088947 */ /* 0x004fea0003800000 */
.L_x_148:
[----:B------:R-:W-:Y:S01]  /*17f0*/  VIADD R10, R10, 0x1 ;  /* 0x000000010a0a7836 */ /* 0x000fe20000000000 */
[----:B------:R2:W-:Y:S04]  /*1800*/  SYNCS.ARRIVE.TRANS64.A1T0 RZ, [R3+URZ+0xe0], RZ ;  /* 0x0000e0ff03ff79a7 */ /* 0x0005e800081000ff */
[----:B------:R-:W-:-:S04]  /*1810*/  ISETP.NE.AND P0, PT, R10, 0x2, PT ;  /* 0x000000020a00780c */ /* 0x000fc80003f05270 */
[----:B------:R-:W-:Y:S02]  /*1820*/  SEL R10, R10, RZ, P0 ;  /* 0x000000ff0a0a7207 */ /* 0x000fe40000000000 */
[----:B--2---:R-:W-:-:S04]  /*1830*/  SEL R3, RZ, 0x1, P0 ;  /* 0x00000001ff037807 */ /* 0x004fc80000000000 */
[----:B------:R-:W-:-:S07]  /*1840*/  LOP3.LUT R8, R8, R3, RZ, 0x3c, !PT ;  /* 0x0000000308087212 */ /* 0x000fce00078e3cff */
.L_x_23:
[----:B------:R-:W-:Y:S01]  /*1850*/  UMOV UR6, 0x400 ;  /* 0x0000040000067882 */ /* 0x000fe20000000000 */
[----:B------:R-:W-:Y:S01]  /*1860*/  LEA.HI R3, R21, R21, RZ, 0x1 ;  /* 0x0000001515037211 */ /* 0x000fe200078f08ff */
[----:B-1----:R-:W-:Y:S01]  /*1870*/  ULEA UR6, UR37, UR6, 0x18 ;  /* 0x0000000625067291 */ /* 0x002fe2000f8ec0ff */
[----:B------:R-:W-:Y:S01]  /*1880*/  SHF.L.U32 R2, R15, 0x1f, RZ ;  /* 0x0000001f0f027819 */ /* 0x000fe200000006ff */
[----:B------:R-:W-:Y:S01]  /*1890*/  UISETP.GE.U32.AND UP0, UPT, UR4, 0x3f, UPT ;  /* 0x0000003f0400788c */ /* 0x000fe2000bf06070 */
[C---:B------:R-:W-:Y:S01]  /*18a0*/  R2UR UR9, R16.reuse ;  /* 0x00000000100972ca */ /* 0x040fe200000e0000 */
[----:B------:R-:W-:Y:S01]  /*18b0*/  ULEA UR8, UR23, UR6, 0x3 ;  /* 0x0000000617087291 */ /* 0x000fe2000f8e18ff */
[----:B------:R-:W-:Y:S01]  /*18c0*/  IMAD.SHL.U32 R3, R3, 0x80, RZ ;  /* 0x0000008003037824 */ /* 0x000fe200078e00ff */
[----:B------:R-:W-:Y:S01]  /*18d0*/  R2UR UR11, R16 ;  /* 0x00000000100b72ca */ /* 0x000fe200000e0000 */
[----:B------:R-:W-:-:S03]  /*18e0*/  UMOV UR25, URZ ;  /* 0x000000ff00197c82 */ /* 0x000fc60008000000 */
[----:B------:R-:W-:-:S03]  /*18f0*/  R2UR UR35, R3 ;  /* 0x00000000032372ca */ /* 0x000fc600000e0000 */
[----:B------:R1:W2:Y:S01]  /*1900*/  SYNCS.PHASECHK.TRANS64.TRYWAIT P0, [UR8+0x28], R2 ;  /* 0x00002802ff0075a7 */ /* 0x0002a20008001108 */
[----:B------:R-:W-:-:S09]  /*1910*/  R2UR UR8, R20 ;  /* 0x00000000140872ca */ /* 0x000fd200000e0000 */
[----:B------:R-:W-:-:S04]  /*1920*/  ULOP3.LUT UR35, UR9, 0xffffff00, UR35, 0xf8, !UPT ;  /* 0xffffff0009237892 */ /* 0x000fc8000f8ef823 */
[----:B------:R-:W-:Y:S01]  /*1930*/  ULEA UR11, UR8, UR11, 0x8 ;  /* 0x0000000b080b7291 */ /* 0x000fe2000f8e40ff */
[----:B------:R-:W-:Y:S11]  /*1940*/  BRA.U !UP0, `(.L_x_25) ;  /* 0x0000000108bc7547 */ /* 0x000ff6000b800000 */
[----:B------:R-:W-:Y:S01]  /*1950*/  UMOV UR16, UR21 ;  /* 0x0000001500107c82 */ /* 0x000fe20008000000 */
[----:B------:R-:W-:Y:S01]  /*1960*/  UMOV UR17, UR23 ;  /* 0x0000001700117c82 */ /* 0x000fe20008000000 */
[----:B------:R-:W-:-:S05]  /*1970*/  UMOV UR34, URZ ;  /* 0x000000ff00227c82 */ /* 0x000fca0008000000 */
.L_x_31:
[----:B------:R-:W-:Y:S01]  /*1980*/  ULEA UR33, UR17, UR6, 0x3 ;  /* 0x0000000611217291 */ /* 0x000fe2000f8e18ff */
[----:B------:R-:W-:Y:S01]  /*1990*/  @P5 MOV R3, 0x8000 ;  /* 0x0000800000035802 */ /* 0x000fe20000000f00 */
[----:B-12-4-:R-:W-:Y:S10]  /*19a0*/  @P0 BRA `(.L_x_26) ;  /* 0x00000000000c0947 */ /* 0x016ff40003800000 */
[----:B------:R-:W-:-:S04]  /*19b0*/  SHF.L.U32 R5, R15, 0x1f, RZ ;  /* 0x0000001f0f057819 */ /* 0x000fc800000006ff */
[----:B------:R-:W2:Y:S02]  /*19c0*/  SYNCS.PHASECHK.TRANS64.TRYWAIT P0, [UR33+0x28], R5 ;  /* 0x00002805ff0075a7 */ /* 0x000ea40008001121 */
[----:B--2---:R-:W-:Y:S05]  /*19d0*/  @!P0 BRA `(.L_x_27) ;  /* 0x0000009800a08947 */ /* 0x004fea0003800000 */
.L_x_26:
[----:B------:R2:W-:Y:S01]  /*19e0*/  @P5 SYNCS.ARRIVE.TRANS64 RZ, [UR33], R3 ;  /* 0x00000003ffff59a7 */ /* 0x0005e20008000021 */
[----:B------:R-:W-:Y:S02]  /*19f0*/  ULOP3.LUT UR8, UR22, 0x2, URZ, 0xfc, !UPT ;  /* 0x0000000216087892 */ /* 0x000fe4000f8efcff */
[----:B------:R-:W-:Y:S02]  /*1a00*/  UIADD3 UR16, UPT, UPT, UR16, 0x1, URZ ;  /* 0x0000000110107890 */ /* 0x000fe4000fffe0ff */
[----:B------:R-:W-:Y:S02]  /*1a10*/  UISETP.NE.AND UP0, UPT, UR8, 0x2, UPT ;  /* 0x000000020800788c */ /* 0x000fe4000bf05270 */
[----:B------:R-:W-:-:S07]  /*1a20*/  UISETP.NE.AND UP2, UPT, UR16, 0x1, UPT ;  /* 0x000000011000788c */ /* 0x000fce000bf45270 */
[----:B------:R-:W-:Y:S05]  /*1a30*/  BRA.U UP0, `(.L_x_28) ;  /* 0x0000000100047547 */ /* 0x000fea000b800000 */
[----:B------:R-:W-:Y:S05]  /*1a40*/  BPT.TRAP 0x1 ;  /* 0x000000040000795c */ /* 0x000fea0000300000 */
.L_x_28:
[----:B------:R-:W-:Y:S04]  /*1a50*/  BSSY.RECONVERGENT B0, `(.L_x_29) ;  /* 0x0000003000007945 */ /* 0x000fe80003800200 */
[----:B------:R-:W-:Y:S05]  /*1a60*/  @!P4 BRA `(.L_x_30) ;  /* 0x000000000004c947 */ /* 0x000fea0003800000 */
[----:B------:R-:W-:Y:S05]  /*1a70*/  BPT.TRAP 0x1 ;  /* 0x000000040000795c */ /* 0x000fea0000300000 */
.L_x_30:
[----:B------:R-:W-:Y:S05]  /*1a80*/  BSYNC.RECONVERGENT B0 ;  /* 0x0000000000007941 */ /* 0x000fea0003800200 */
.L_x_29:
[----:B------:R-:W-:Y:S02]  /*1a90*/  UIADD3 UR23, UPT, UPT, UR17, 0x1, URZ ;  /* 0x0000000111177890 */ /* 0x000fe4000fffe0ff */
[----:B------:R-:W-:Y:S02]  /*1aa0*/  UIADD3 UR28, UP1, UPT, UR14, 0x80, URZ ;  /* 0x000000800e1c7890 */ /* 0x000fe4000ff3e0ff */
[----:B------:R-:W-:Y:S02]  /*1ab0*/  UISETP.NE.AND UP0, UPT, UR23, 0x5, UPT ;  /* 0x000000051700788c */ /* 0x000fe4000bf05270 */
[----:B------:R-:W-:Y:S02]  /*1ac0*/  ULOP3.LUT UR33, UR33, 0xfefffff8, URZ, 0xc0, !UPT ;  /* 0xfefffff821217892 */ /* 0x000fe4000f8ec0ff */
[----:B------:R-:W-:Y:S02]  /*1ad0*/  USEL UR9, URZ, 0x1, UP0 ;  /* 0x00000001ff097887 */ /* 0x000fe40008000000 */
[----:B------:R-:W-:-:S02]  /*1ae0*/  USEL UR23, UR23, URZ, UP0 ;  /* 0x000000ff17177287 */ /* 0x000fc40008000000 */
[----:B------:R-:W-:Y:S02]  /*1af0*/  UIADD3 UR26, UP0, UPT, UR14, 0x180, URZ ;  /* 0x000001800e1a7890 */ /* 0x000fe4000ff1e0ff */
[----:B------:R-:W-:Y:S01]  /*1b00*/  ULEA UR8, UR23, UR6, 0x3 ;  /* 0x0000000617087291 */ /* 0x000fe2000f8e18ff */
[----:B------:R-:W-:Y:S01]  /*1b10*/  LOP3.LUT R15, R15, UR9, RZ, 0x3c, !PT ;  /* 0x000000090f0f7c12 */ /* 0x000fe2000f8e3cff */
[----:B------:R-:W-:Y:S02]  /*1b20*/  UIADD3.X UR29, UPT, UPT, URZ, UR15, URZ, UP1, !UPT ;  /* 0x0000000fff1d7290 */ /* 0x000fe40008ffe4ff */
[----:B------:R-:W-:Y:S01]  /*1b30*/  UIADD3.X UR27, UPT, UPT, URZ, UR15, URZ, UP0, !UPT ;  /* 0x0000000fff1b7290 */ /* 0x000fe200087fe4ff */
[----:B-1----:R-:W-:Y:S01]  /*1b40*/  SHF.L.U32 R2, R15, 0x1f, RZ ;  /* 0x0000001f0f027819 */ /* 0x002fe200000006ff */
[----:B------:R-:W-:Y:S01]  /*1b50*/  UMOV UR18, 0x0 ;  /* 0x0000000000127882 */ /* 0x000fe20000000000 */
[----:B------:R-:W-:Y:S01]  /*1b60*/  UMOV UR19, 0x10000000 ;  /* 0x1000000000137882 */ /* 0x000fe20000000000 */
[----:B------:R-:W-:Y:S01]  /*1b70*/  UMOV UR10, UR34 ;  /* 0x00000022000a7c82 */ /* 0x000fe20008000000 */
[----:B------:R4:W1:Y:S01]  /*1b80*/  SYNCS.PHASECHK.TRANS64.TRYWAIT P0, [UR8+0x28], R2 ;  /* 0x00002802ff0075a7 */ /* 0x0008620008001108 */
[----:B------:R-:W-:Y:S01]  /*1b90*/  ULEA UR8, UR17, UR6, 0xd ;  /* 0x0000000611087291 */ /* 0x000fe2000f8e68ff */
[----:B------:R-:W-:Y:S01]  /*1ba0*/  UMOV UR12, UR36 ;  /* 0x00000024000c7c82 */ /* 0x000fe20008000000 */
[----:B------:R-:W-:-:S02]  /*1bb0*/  UMOV UR9, UR33 ;  /* 0x0000002100097c82 */ /* 0x000fc40008000000 */
[----:B------:R-:W-:Y:S02]  /*1bc0*/  UIADD3 UR32, UPT, UPT, UR8, 0x10800, URZ ;  /* 0x0001080008207890 */ /* 0x000fe4000fffe0ff */
[----:B------:R-:W-:Y:S01]  /*1bd0*/  UIADD3 UR8, UPT, UPT, UR8, 0x1a800, URZ ;  /* 0x0001a80008087890 */ /* 0x000fe2000fffe0ff */
[----:B------:R-:W-:Y:S01]  /*1be0*/  UMOV UR25, UR13 ;  /* 0x0000000d00197c82 */ /* 0x000fe20008000000 */
[----:B------:R-:W-:-:S05]  /*1bf0*/  UMOV UR17, UR23 ;  /* 0x0000001700117c82 */ /* 0x000fca0008000000 */
[----:B------:R2:W-:Y:S02]  /*1c00*/  UTMALDG.3D.2CTA [UR32], [UR28], desc[UR18] ;  /* 0x000012201c0075b4 */ /* 0x0005e40008211000 */
[----:B------:R4:W-:Y:S01]  /*1c10*/  UTMALDG.3D.2CTA [UR8], [UR26], desc[UR18] ;  /* 0x000012081a0075b4 */ /* 0x0009e20008211000 */
[----:B--2---:R-:W-:Y:S01]  /*1c20*/  UIADD3 UR34, UPT, UPT, UR34, 0x20, URZ ;  /* 0x0000002022227890 */ /* 0x004fe2000fffe0ff */
[----:B------:R-:W-:Y:S11]  /*1c30*/  BRA.U UP2, `(.L_x_31) ;  /* 0xfffffffd02507547 */ /* 0x000ff6000b83ffff */
.L_x_25:
[----:B----4-:R-:W-:Y:S01]  /*1c40*/  ULEA UR8, UR23, UR6, 0x3 ;  /* 0x0000000617087291 */ /* 0x010fe2000f8e18ff */
[----:B-1----:R-:W-:Y:S01]  /*1c50*/  SHF.L.U32 R2, R15, 0x1f, RZ ;  /* 0x0000001f0f027819 */ /* 0x002fe200000006ff */
[----:B------:R-:W-:Y:S01]  /*1c60*/  @!P1 SYNCS.ARRIVE.TRANS64.A1T0 RZ, [UR6+0x98], RZ ;  /* 0x000098ffffff99a7 */ /* 0x000fe20008100006 */
[----:B------:R-:W-:-:S06]  /*1c70*/  UISETP.GT.AND UP0, UPT, UR7, UR5, UPT ;  /* 0x000000050700728c */ /* 0x000fcc000bf04270 */
[----:B--2---:R1:W2:Y:S03]  /*1c80*/  SYNCS.PHASECHK.TRANS64.TRYWAIT P0, [UR8+0x28], R2 ;  /* 0x00002802ff0075a7 */ /* 0x0042a60008001108 */
[----:B------:R-:W-:Y:S05]  /*1c90*/  BRA.U !UP0, `(.L_x_32) ;  /* 0x0000000108bc7547 */ /* 0x000fea000b800000 */
[----:B------:R-:W-:Y:S01]  /*1ca0*/  UIADD3 UR26, UPT, UPT, UR24, UR25, URZ ;  /* 0x00000019181a7290 */ /* 0x000fe2000fffe0ff */
[----:B------:R-:W-:-:S11]  /*1cb0*/  UMOV UR27, UR23 ;  /* 0x00000017001b7c82 */ /* 0x000fd60008000000 */
.L_x_38:
[----:B------:R-:W-:Y:S01]  /*1cc0*/  ULEA UR17, UR27, UR6, 0x3 ;  /* 0x000000061b117291 */ /* 0x000fe2000f8e18ff */
[----:B--2---:R-:W-:Y:S01]  /*1cd0*/  @P5 MOV R3, 0x8000 ;  /* 0x0000800000035802 */ /* 0x004fe20000000f00 */
[----:B-12---:R-:W-:Y:S10]  /*1ce0*/  @P0 BRA `(.L_x_33) ;  /* 0x00000000000c0947 */ /* 0x006ff40003800000 */
[----:B------:R-:W-:-:S04]  /*1cf0*/  SHF.L.U32 R5, R15, 0x1f, RZ ;  /* 0x0000001f0f057819 */ /* 0x000fc800000006ff */
[----:B------:R-:W2:Y:S02]  /*1d00*/  SYNCS.PHASECHK.TRANS64.TRYWAIT P0, [UR17+0x28], R5 ;  /* 0x00002805ff0075a7 */ /* 0x000ea40008001111 */
[----:B--2---:R-:W-:Y:S05]  /*1d10*/  @!P0 BRA `(.L_x_34) ;  /* 0x0000009400e88947 */ /* 0x004fea0003800000 */
.L_x_33:
[----:B------:R2:W-:Y:S01]  /*1d20*/  @P5 SYNCS.ARRIVE.TRANS64 RZ, [UR17], R3 ;  /* 0x00000003ffff59a7 */ /* 0x0005e20008000011 */
[----:B------:R-:W-:-:S04]  /*1d30*/  ULOP3.LUT UR8, UR22, 0x2, URZ, 0xfc, !UPT ;  /* 0x0000000216087892 */ /* 0x000fc8000f8efcff */
[----:B------:R-:W-:-:S09]  /*1d40*/  UISETP.NE.AND UP0, UPT, UR8, 0x2, UPT ;  /* 0x000000020800788c */ /* 0x000fd2000bf05270 */
[----:B------:R-:W-:Y:S05]  /*1d50*/  BRA.U UP0, `(.L_x_35) ;  /* 0x0000000100047547 */ /* 0x000fea000b800000 */
[----:B------:R-:W-:Y:S05]  /*1d60*/  BPT.TRAP 0x1 ;  /* 0x000000040000795c */ /* 0x000fea0000300000 */
.L_x_35:
[----:B------:R-:W-:Y:S04]  /*1d70*/  BSSY.RECONVERGENT B0, `(.L_x_36) ;  /* 0x0000003000007945 */ /* 0x000fe80003800200 */
[----:B------:R-:W-:Y:S05]  /*1d80*/  @!P4 BRA `(.L_x_37) ;  /* 0x000000000004c947 */ /* 0x000fea0003800000 */
[----:B------:R-:W-:Y:S05]  /*1d90*/  BPT.TRAP 0x1 ;  /* 0x000000040000795c */ /* 0x000fea0000300000 */
.L_x_37:
[----:B------:R-:W-:Y:S05]  /*1da0*/  BSYNC.RECONVERGENT B0 ;  /* 0x0000000000007941 */ /* 0x000fea0003800200 */
.L_x_36:
[----:B------:R-:W-:Y:S02]  /*1db0*/  UIADD3 UR23, UPT, UPT, UR27, 0x1, URZ ;  /* 0x000000011b177890 */ /* 0x000fe4000fffe0ff */
[----:B------:R-:W-:Y:S02]  /*1dc0*/  UIADD3 UR32, UP1, UPT, UR14, 0x80, URZ ;  /* 0x000000800e207890 */ /* 0x000fe4000ff3e0ff */
[----:B------:R-:W-:Y:S02]  /*1dd0*/  UISETP.NE.AND UP0, UPT, UR23, 0x5, UPT ;  /* 0x000000051700788c */ /* 0x000fe4000bf05270 */
[----:B------:R-:W-:Y:S02]  /*1de0*/  USHF.L.U32 UR18, UR25, 0x5, URZ ;  /* 0x0000000519127899 */ /* 0x000fe400080006ff */
[----:B------:R-:W-:Y:S02]  /*1df0*/  USEL UR9, URZ, 0x1, UP0 ;  /* 0x00000001ff097887 */ /* 0x000fe40008000000 */
[----:B------:R-:W-:-:S02]  /*1e00*/  USEL UR23, UR23, URZ, UP0 ;  /* 0x000000ff17177287 */ /* 0x000fc40008000000 */
[----:B------:R-:W-:Y:S02]  /*1e10*/  UIADD3 UR30, UP0, UPT, UR14, 0x180, URZ ;  /* 0x000001800e1e7890 */ /* 0x000fe4000ff1e0ff */
[----:B------:R-:W-:Y:S01]  /*1e20*/  ULEA UR8, UR23, UR6, 0x3 ;  /* 0x0000000617087291 */ /* 0x000fe2000f8e18ff */
[----:B------:R-:W-:Y:S01]  /*1e30*/  LOP3.LUT R15, R15, UR9, RZ, 0x3c, !PT ;  /* 0x000000090f0f7c12 */ /* 0x000fe2000f8e3cff */
[----:B------:R-:W-:Y:S02]  /*1e40*/  ULOP3.LUT UR17, UR17, 0xfefffff8, URZ, 0xc0, !UPT ;  /* 0xfefffff811117892 */ /* 0x000fe4000f8ec0ff */
[----:B------:R-:W-:Y:S01]  /*1e50*/  UIADD3.X UR33, UPT, UPT, URZ, UR15, URZ, UP1, !UPT ;  /* 0x0000000fff217290 */ /* 0x000fe20008ffe4ff */
[----:B-1----:R-:W-:Y:S01]  /*1e60*/  SHF.L.U32 R2, R15, 0x1f, RZ ;  /* 0x0000001f0f027819 */ /* 0x002fe200000006ff */
[----:B------:R-:W-:Y:S01]  /*1e70*/  UIADD3.X UR31, UPT, UPT, URZ, UR15, URZ, UP0, !UPT ;  /* 0x0000000fff1f7290 */ /* 0x000fe200087fe4ff */
[----:B------:R-:W-:Y:S02]  /*1e80*/  UMOV UR28, 0x0 ;  /* 0x00000000001c7882 */ /* 0x000fe40000000000 */
[----:B------:R4:W1:Y:S01]  /*1e90*/  SYNCS.PHASECHK.TRANS64.TRYWAIT P0, [UR8+0x28], R2 ;  /* 0x00002802ff0075a7 */ /* 0x0008620008001108 */
[----:B------:R-:W-:Y:S01]  /*1ea0*/  ULEA UR8, UR27, UR6, 0xd ;  /* 0x000000061b087291 */ /* 0x000fe2000f8e68ff */
[----:B------:R-:W-:Y:S01]  /*1eb0*/  UMOV UR29, 0x10000000 ;  /* 0x10000000001d7882 */ /* 0x000fe20000000000 */
[----:B------:R-:W-:-:S02]  /*1ec0*/  UMOV UR19, UR35 ;  /* 0x0000002300137c82 */ /* 0x000fc40008000000 */
[----:B------:R-:W-:Y:S02]  /*1ed0*/  UIADD3 UR16, UPT, UPT, UR8, 0x10800, URZ ;  /* 0x0001080008107890 */ /* 0x000fe4000fffe0ff */
[----:B------:R-:W-:Y:S01]  /*1ee0*/  UIADD3 UR8, UPT, UPT, UR8, 0x1a800, URZ ;  /* 0x0001a80008087890 */ /* 0x000fe2000fffe0ff */
[----:B------:R-:W-:Y:S01]  /*1ef0*/  UMOV UR20, UR36 ;  /* 0x0000002400147c82 */ /* 0x000fe20008000000 */
[----:B------:R-:W-:Y:S01]  /*1f00*/  UMOV UR12, UR36 ;  /* 0x00000024000c7c82 */ /* 0x000fe20008000000 */
[----:B------:R-:W-:Y:S01]  /*1f10*/  UMOV UR9, UR17 ;  /* 0x0000001100097c82 */ /* 0x000fe20008000000 */
[----:B------:R-:W-:Y:S01]  /*1f20*/  UMOV UR10, UR18 ;  /* 0x00000012000a7c82 */ /* 0x000fe20008000000 */
[----:B------:R-:W-:Y:S02]  /*1f30*/  UIADD3 UR25, UPT, UPT, UR25, 0x1, URZ ;  /* 0x0000000119197890 */ /* 0x000fe4000fffe0ff */
[----:B------:R4:W-:Y:S01]  /*1f40*/  UTMALDG.3D.2CTA [UR16], [UR32], desc[UR28] ;  /* 0x00001c10200075b4 */ /* 0x0009e20008211000 */
[----:B------:R-:W-:Y:S01]  /*1f50*/  UMOV UR27, UR23 ;  /* 0x00000017001b7c82 */ /* 0x000fe20008000000 */
[----:B------:R-:W-:Y:S01]  /*1f60*/  UISETP.NE.AND UP0, UPT, UR25, UR26, UPT ;  /* 0x0000001a1900728c */ /* 0x000fe2000bf05270 */
[----:B------:R4:W-:Y:S08]  /*1f70*/  UTMALDG.3D.2CTA [UR8], [UR30], desc[UR28] ;  /* 0x00001c081e0075b4 */ /* 0x0009f00008211000 */
[----:B----4-:R-:W-:Y:S05]  /*1f80*/  BRA.U UP0, `(.L_x_38) ;  /* 0xfffffffd004c7547 */ /* 0x010fea000b83ffff */
.L_x_32:
[----:B-1----:R-:W-:Y:S01]  /*1f90*/  LEA R2, R14, UR6, 0x3 ;  /* 0x000000060e027c11 */ /* 0x002fe2000f8e18ff */
[----:B------:R-:W-:Y:S01]  /*1fa0*/  NOP ;  /* 0x0000000000007918 */ /* 0x000fe20000000000 */
[----:B--2---:R-:W-:Y:S02]  /*1fb0*/  SHF.L.U32 R3, R12, 0x1f, RZ ;  /* 0x0000001f0c037819 */ /* 0x004fe400000006ff */
[----:B------:R-:W-:Y:S02]  /*1fc0*/  LEA R4, R14, UR6, 0x4 ;  /* 0x000000060e047c11 */ /* 0x000fe4000f8e20ff */
[----:B------:R-:W1:Y:S02]  /*1fd0*/  SYNCS.PHASECHK.TRANS64.TRYWAIT P0, [R2+URZ+0xa0], R3 ;  /* 0x0000a003020075a7 */ /* 0x000e6400080011ff */
[----:B-1----:R-:W-:Y:S05]  /*1fe0*/  @!P0 BRA `(.L_x_39) ;  /* 0x00000094004c8947 */ /* 0x002fea0003800000 */
.L_x_151:
[----:B------:R-:W2:Y:S01]  /*1ff0*/  LDS.128 R4, [R4+0x110] ;  /* 0x0001100004047984 */ /* 0x000ea20000000c00 */
[----:B------:R-:W-:Y:S01]  /*2000*/  ISETP.GE.AND P0, PT, R72, 0x1, PT ;  /* 0x000000014800780c */ /* 0x000fe20003f06270 */
[----:B-1----:R-:W-:Y:S01]  /*2010*/  VIADD R2, R2, 0xb0 ;  /* 0x000000b002027836 */ /* 0x002fe20000000000 */
[----:B------:R-:W-:Y:S01]  /*2020*/  @!PT LDS RZ, [RZ] ;  /* 0x00000000fffff984 */ /* 0x000fe20000000800 */
[----:B------:R-:W-:Y:S01]  /*2030*/  @!PT LDS RZ, [RZ] ;  /* 0x00000000fffff984 */ /* 0x000fe20000000800 */
[----:B------:R-:W-:Y:S01]  /*2040*/  @!PT LDS RZ, [RZ] ;  /* 0x00000000fffff984 */ /* 0x000fe20000000800 */
[----:B------:R-:W-:Y:S01]  /*2050*/  @!PT LDS RZ, [RZ] ;  /* 0x00000000fffff984 */ /* 0x000fe20000000800 */
[----:B------:R1:W-:Y:S06]  /*2060*/  MEMBAR.ALL.CTA ;  /* 0x0000000000007992 */ /* 0x0003ec0000008000 */
[----:B-1----:R-:W1:Y:S01]  /*2070*/  FENCE.VIEW.ASYNC.S ;  /* 0x00000000000073c6 */ /* 0x002e620000000000 */
[----:B------:R-:W-:-:S04]  /*2080*/  PRMT R2, RZ, 0x654, R2 ;  /* 0x00000654ff027816 */ /* 0x000fc80000000002 */
[----:B-1----:R1:W-:Y:S01]  /*2090*/  SYNCS.ARRIVE.TRANS64.RED.A1T0 RZ, [R2+URZ], RZ ;  /* 0x000000ff02ff79a7 */ /* 0x0023e200081004ff */
[----:B--2---:R-:W-:-:S13]  /*20a0*/  LOP3.LUT P2, RZ, R6, 0x1, RZ, 0xc0, !PT ;  /* 0x0000000106ff7812 */ /* 0x004fda000784c0ff */
[----:B------:R-:W-:Y:S01]  /*20b0*/  @P2 SHF.R.U32.HI R3, RZ, 0x10, R5 ;  /* 0x00000010ff032819 */ /* 0x000fe20000011605 */
[----:B------:R-:W-:Y:S01]  /*20c0*/  VOTEU.ANY UP0, P2 ;  /* 0x0000000000ff7886 */ /* 0x000fe20001000100 */
[----:B------:R-:W-:Y:S02]  /*20d0*/  @P2 MOV R13, R4 ;  /* 0x00000004000d2202 */ /* 0x000fe40000000f00 */
[----:B------:R-:W-:Y:S02]  /*20e0*/  @P2 R2UR.BROADCAST UR8, R3 ;  /* 0x00000000030822ca */ /* 0x000fe400008e0000 */
[----:B------:R-:W-:-:S11]  /*20f0*/  @P2 LOP3.LUT R11, R5, 0xffff, RZ, 0xc0, !PT ;  /* 0x0000ffff050b2812 */ /* 0x000fd600078ec0ff */
[----:B------:R-:W-:Y:S01]  /*2100*/  @UP0 UMOV UR36, UR8 ;  /* 0x0000000800240c82 */ /* 0x000fe20008000000 */
[----:B-1----:R-:W-:Y:S05]  /*2110*/  @!P0 BRA `(.L_x_40) ;  /* 0x0000000000b88947 */ /* 0x002fea0003800000 */
[----:B------:R-:W3:Y:S01]  /*2120*/  LDC.64 R4, c[0x0][0xb18] ;  /* 0x0002c600ff047b82 */ /* 0x000ee20000000a00 */
[----:B------:R-:W-:-:S07]  /*2130*/  ISETP.NE.AND P3, PT, R72, 0x1, PT ;  /* 0x000000014800780c */ /* 0x000fce0003f65270 */
[----:B------:R-:W1:Y:S08]  /*2140*/  LDC.64 R6, c[0x0][0xb10] ;  /* 0x0002c400ff067b82 */ /* 0x000e700000000a00 */
[----:B------:R-:W2:Y:S08]  /*2150*/  LDC R17, c[0x0][0xb20] ;  /* 0x0002c800ff117b82 */ /* 0x000eb00000000800 */
[----:B------:R-:W4:Y:S01]  /*2160*/  LDC R18, c[0x0][0xb0c] ;  /* 0x0002c300ff127b82 */ /* 0x000f220000000800 */
[----:B---3--:R-:W-:Y:S01]  /*2170*/  IMAD.HI.U32 R22, R0, R5, RZ ;  /* 0x0000000500167227 */ /* 0x008fe200078e00ff */
[----:B------:R-:W-:-:S06]  /*2180*/  ISETP.NE.AND P0, PT, R4, 0x1, PT ;  /* 0x000000010400780c */ /* 0x000fcc0003f05270 */
[----:B------:R-:W3:Y:S01]  /*2190*/  LDC.64 R2, c[0x0][0xb28] ;  /* 0x0002ca00ff027b82 */ /* 0x000ee20000000a00 */
[----:B-1----:R-:W-:-:S04]  /*21a0*/  IMAD.HI.U32 R20, R9, R6, RZ ;  /* 0x0000000609147227 */ /* 0x002fc800078e00ff */
[----:B------:R-:W-:Y:S01]  /*21b0*/  IMAD.HI.U32 R24, R13, R6, RZ ;  /* 0x000000060d187227 */ /* 0x000fe200078e00ff */
[----:B------:R-:W-:Y:S02]  /*21c0*/  SHF.R.U32.HI R20, RZ, R7, R20 ;  /* 0x00000007ff147219 */ /* 0x000fe40000011614 */
[----:B--2---:R-:W-:Y:S01]  /*21d0*/  SHF.R.U32.HI R19, RZ, R17, R22 ;  /* 0x00000011ff137219 */ /* 0x004fe20000011616 */
[----:B------:R-:W-:Y:S01]  /*21e0*/  IMAD.HI.U32 R22, R11, R5, RZ ;  /* 0x000000050b167227 */ /* 0x000fe200078e00ff */
[----:B------:R-:W-:Y:S02]  /*21f0*/  SHF.R.U32.HI R24, RZ, R7, R24 ;  /* 0x00000007ff187219 */ /* 0x000fe40000011618 */
[----:B------:R-:W-:Y:S02]  /*2200*/  SEL R19, R0, R19, !P0 ;  /* 0x0000001300137207 */ /* 0x000fe40004000000 */
[----:B------:R-:W-:Y:S02]  /*2210*/  SHF.R.U32.HI R22, RZ, R17, R22 ;  /* 0x00000011ff167219 */ /* 0x000fe40000011616 */
[----:B----4-:R-:W-:-:S02]  /*2220*/  ISETP.NE.AND P1, PT, R18, 0x1, PT ;  /* 0x000000011200780c */ /* 0x010fc40003f25270 */
[----:B------:R-:W-:Y:S02]  /*2230*/  SEL R5, R11, R22, !P0 ;  /* 0x000000160b057207 */ /* 0x000fe40004000000 */
[----:B------:R-:W-:Y:S02]  /*2240*/  SEL R21, R9, R20, !P1 ;  /* 0x0000001409157207 */ /* 0x000fe40004800000 */
[----:B------:R-:W-:Y:S01]  /*2250*/  SEL R7, R13, R24, !P1 ;  /* 0x000000180d077207 */ /* 0x000fe20004800000 */
[----:B---3--:R-:W-:Y:S01]  /*2260*/  IMAD.HI.U32 R20, R19, R2, RZ ;  /* 0x0000000213147227 */ /* 0x008fe200078e00ff */
[----:B------:R-:W-:-:S03]  /*2270*/  IADD3 R17, PT, PT, -R5, RZ, RZ ;  /* 0x000000ff05117210 */ /* 0x000fc60007ffe1ff */
        /* <DEDUP_REMOVED lines=11> */
[----:B------:R-:W-:-:S04]  /*2330*/  @!P0 IMAD.HI.U32 R20, R7, R2, RZ ;  /* 0x0000000207148227 */ /* 0x000fc800078e00ff */
[----:B------:R-:W-:Y:S01]  /*2340*/  IMAD.MOV R2, RZ, RZ, -R6 ;  /* 0x000000ffff027224 */ /* 0x000fe200078e0a06 */
[----:B------:R-:W-:-:S03]  /*2350*/  @!P0 SHF.R.U32.HI R20, RZ, R3, R20 ;  /* 0x00000003ff148219 */ /* 0x000fc60000011614 */
[----:B------:R-:W-:Y:S01]  /*2360*/  IMAD R2, R72, R2, R5 ;  /* 0x0000000248027224 */ /* 0x000fe200078e0205 */
        /* <DEDUP_REMOVED lines=9> */
.L_x_40:
[----:B------:R-:W1:Y:S02]  /*2400*/  LDCU UR8, c[0x0][0xb30] ;  /* 0x00016600ff0877ac */ /* 0x000e640008000800 */
[----:B-1----:R-:W-:-:S09]  /*2410*/  UISETP.NE.AND UP0, UPT, UR8, 0x1, UPT ;  /* 0x000000010800788c */ /* 0x002fd2000bf05270 */
[----:B------:R-:W-:Y:S05]  /*2420*/  BRA.U UP0, `(.L_x_41) ;  /* 0x0000000100407547 */ /* 0x000fea000b800000 */
[----:B------:R-:W1:Y:S08]  /*2430*/  LDC.64 R4, c[0x0][0xb10] ;  /* 0x0002c400ff047b82 */ /* 0x000e700000000a00 */
[----:B------:R-:W2:Y:S08]  /*2440*/  LDC.64 R2, c[0x0][0xb18] ;  /* 0x0002c600ff027b82 */ /* 0x000eb00000000a00 */
[----:B------:R-:W4:Y:S08]  /*2450*/  LDC R6, c[0x0][0xb20] ;  /* 0x0002c800ff067b82 */ /* 0x000f300000000800 */
[----:B------:R-:W3:Y:S01]  /*2460*/  LDC R18, c[0x0][0xb0c] ;  /* 0x0002c300ff127b82 */ /* 0x000ee20000000800 */
[----:B-1----:R-:W-:-:S05]  /*2470*/  IMAD.HI.U32 R4, R13, R4, RZ ;  /* 0x000000040d047227 */ /* 0x002fca00078e00ff */
[----:B------:R-:W-:Y:S01]  /*2480*/  SHF.R.U32.HI R4, RZ, R5, R4 ;  /* 0x00000005ff047219 */ /* 0x000fe20000011604 */
[----:B--2---:R-:W-:Y:S01]  /*2490*/  IMAD.HI.U32 R3, R11, R3, RZ ;  /* 0x000000030b037227 */ /* 0x004fe200078e00ff */
[----:B------:R-:W-:-:S04]  /*24a0*/  ISETP.NE.AND P0, PT, R2, 0x1, PT ;  /* 0x000000010200780c */ /* 0x000fc80003f05270 */
[----:B----4-:R-:W-:-:S04]  /*24b0*/  SHF.R.U32.HI R6, RZ, R6, R3 ;  /* 0x00000006ff067219 */ /* 0x010fc80000011603 */
[----:B------:R-:W-:Y:S02]  /*24c0*/  SEL R3, R11, R6, !P0 ;  /* 0x000000060b037207 */ /* 0x000fe40004000000 */
[----:B---3--:R-:W-:-:S04]  /*24d0*/  ISETP.NE.AND P1, PT, R18, 0x1, PT ;  /* 0x000000011200780c */ /* 0x008fc80003f25270 */
[----:B------:R-:W-:-:S05]  /*24e0*/  SEL R4, R13, R4, !P1 ;  /* 0x000000040d047207 */ /* 0x000fca0004800000 */
[----:B------:R-:W-:Y:S02]  /*24f0*/  IMAD.IADD R5, R3, 0x1, -R4 ;  /* 0x0000000103057824 */ /* 0x000fe400078e0a04 */
[----:B------:R-:W-:Y:S02]  /*2500*/  IMAD.IADD R3, R4, 0x1, -R3 ;  /* 0x0000000104037824 */ /* 0x000fe400078e0a03 */
[----:B------:R-:W-:Y:S02]  /*2510*/  IMAD R13, R5, R18, R13 ;  /* 0x00000012050d7224 */ /* 0x000fe400078e020d */
[----:B------:R-:W-:-:S07]  /*2520*/  IMAD R11, R3, R2, R11 ;  /* 0x00000002030b7224 */ /* 0x000fce00078e020b */
.L_x_41:
[----:B------:R-:W-:Y:S01]  /*2530*/  VIADD R14, R14, 0x1 ;  /* 0x000000010e0e7836 */ /* 0x000fe20000000000 */
[----:B------:R-:W-:Y:S01]  /*2540*/  PLOP3.LUT P1, PT, PT, PT, PT, 0x80, 0x8 ;  /* 0x000000000008781c */ /* 0x000fe20003f2f070 */
[----:B------:R-:W-:Y:S02]  /*2550*/  IMAD.IADD R21, R13, 0x1, R156 ;  /* 0x000000010d157824 */ /* 0x000fe400078e029c */
[----:B------:R-:W-:Y:S01]  /*2560*/  IMAD.IADD R20, R11, 0x1, R154 ;  /* 0x000000010b147824 */ /* 0x000fe200078e029a */
[----:B------:R-:W-:-:S04]  /*2570*/  ISETP.NE.AND P0, PT, R14, 0x2, PT ;  /* 0x000000020e00780c */ /* 0x000fc80003f05270 */
[----:B------:R-:W-:Y:S02]  /*2580*/  SEL R3, RZ, 0x1, P0 ;  /* 0x00000001ff037807 */ /* 0x000fe40000000000 */
[----:B------:R-:W-:Y:S02]  /*2590*/  SEL R14, R14, RZ, P0 ;  /* 0x000000ff0e0e7207 */ /* 0x000fe40000000000 */
[----:B------:R-:W-:Y:S01]  /*25a0*/  LOP3.LUT R12, R12, R3, RZ, 0x3c, !PT ;  /* 0x000000030c0c7212 */ /* 0x000fe200078e3cff */
[----:B------:R-:W-:Y:S06]  /*25b0*/  @P2 BRA `(.L_x_42) ;  /* 0xfffffff000642947 */ /* 0x000fec000383ffff */
[----:B------:R-:W-:Y:S01]  /*25c0*/  UIADD3 UR6, UPT, UPT, UR6, 0x28, URZ ;  /* 0x0000002806067890 */ /* 0x000fe2000fffe0ff */
[----:B------:R-:W-:-:S03]  /*25d0*/  SHF.L.U32 R3, R15, 0x1f, RZ ;  /* 0x0000001f0f037819 */ /* 0x000fc600000006ff */
[----:B------:R-:W-:-:S09]  /*25e0*/  ULEA UR4, UR23, UR6, 0x3 ;  /* 0x0000000617047291 */ /* 0x000fd2000f8e18ff */
[----:B------:R-:W1:Y:S02]  /*25f0*/  SYNCS.PHASECHK.TRANS64.TRYWAIT P0, [UR4], R3 ;  /* 0x00000003ff0075a7 */ /* 0x000e640008001104 */
[----:B-1----:R-:W-:Y:S05]  /*2600*/  @!P0 BRA `(.L_x_43) ;  /* 0x0000008c00d88947 */ /* 0x002fea0003800000 */
.L_x_153:
[----:B------:R-:W-:-:S04]  /*2610*/  UIADD3 UR5, UPT, UPT, UR23, 0x1, URZ ;  /* 0x0000000117057890 */ /* 0x000fc8000fffe0ff */
[----:B------:R-:W-:-:S04]  /*2620*/  UISETP.NE.AND UP0, UPT, UR5, 0x5, UPT ;  /* 0x000000050500788c */ /* 0x000fc8000bf05270 */
[----:B------:R-:W-:Y:S02]  /*2630*/  USEL UR7, URZ, 0x1, UP0 ;  /* 0x00000001ff077887 */ /* 0x000fe40008000000 */
[----:B------:R-:W-:-:S04]  /*2640*/  USEL UR5, UR5, URZ, UP0 ;  /* 0x000000ff05057287 */ /* 0x000fc80008000000 */
[----:B------:R-:W-:Y:S01]  /*2650*/  ULEA UR4, UR5, UR6, 0x3 ;  /* 0x0000000605047291 */ /* 0x000fe2000f8e18ff */
[----:B------:R-:W-:-:S04]  /*2660*/  LOP3.LUT R2, R15, UR7, RZ, 0x3c, !PT ;  /* 0x000000070f027c12 */ /* 0x000fc8000f8e3cff */
[----:B-1----:R-:W-:-:S04]  /*2670*/  SHF.L.U32 R3, R2, 0x1f, RZ ;  /* 0x0000001f02037819 */ /* 0x002fc800000006ff */
[----:B------:R-:W1:Y:S02]  /*2680*/  SYNCS.PHASECHK.TRANS64.TRYWAIT P0, [UR4], R3 ;  /* 0x00000003ff0075a7 */ /* 0x000e640008001104 */
[----:B-1----:R-:W-:Y:S05]  /*2690*/  @!P0 BRA `(.L_x_44) ;  /* 0x0000008c00cc8947 */ /* 0x002fea0003800000 */
.L_x_155:
        /* <DEDUP_REMOVED lines=9> */
.L_x_157:
        /* <DEDUP_REMOVED lines=9> */
.L_x_159:
[----:B------:R-:W-:-:S04]  /*27c0*/  UIADD3 UR5, UPT, UPT, UR5, 0x1, URZ ;  /* 0x0000000105057890 */ /* 0x000fc8000fffe0ff */
[----:B------:R-:W-:-:S04]  /*27d0*/  UISETP.NE.AND UP0, UPT, UR5, 0x5, UPT ;  /* 0x000000050500788c */ /* 0x000fc8000bf05270 */
[----:B------:R-:W-:Y:S02]  /*27e0*/  USEL UR4, URZ, 0x1, UP0 ;  /* 0x00000001ff047887 */ /* 0x000fe40008000000 */
[----:B------:R-:W-:-:S04]  /*27f0*/  USEL UR5, UR5, URZ, UP0 ;  /* 0x000000ff05057287 */ /* 0x000fc80008000000 */
[----:B------:R-:W-:Y:S01]  /*2800*/  ULEA UR5, UR5, UR6, 0x3 ;  /* 0x0000000605057291 */ /* 0x000fe2000f8e18ff */
[----:B-1----:R-:W-:-:S04]  /*2810*/  LOP3.LUT R3, R2, UR4, RZ, 0x3c, !PT ;  /* 0x0000000402037c12 */ /* 0x002fc8000f8e3cff */
[----:B------:R-:W-:Y:S01]  /*2820*/  SHF.L.U32 R3, R3, 0x1f, RZ ;  /* 0x0000001f03037819 */ /* 0x000fe200000006ff */
[----:B---3--:R-:W-:-:S07]  /*2830*/  IMAD.U32 R0, RZ, RZ, UR5 ;  /* 0x00000005ff007e24 */ /* 0x008fce000f8e00ff */
.L_x_47:
[----:B-1----:R1:W2:Y:S02]  /*2840*/  SYNCS.PHASECHK.TRANS64.TRYWAIT P0, [R0+URZ], R3 ;  /* 0x00000003000075a7 */ /* 0x0022a400080011ff */
[----:B--2---:R-:W-:Y:S05]  /*2850*/  @!P0 NANOSLEEP.SYNCS 0x989680 ;  /* 0x009896800000895d */ /* 0x004fea0003900000 */
[----:B------:R-:W2:Y:S02]  /*2860*/  @!P0 SYNCS.PHASECHK.TRANS64 P0, [R0+URZ], R3 ;  /* 0x00000003000085a7 */ /* 0x000ea400080010ff */
[----:B--2---:R-:W-:Y:S05]  /*2870*/  @P0 EXIT ;  /* 0x000000000000094d */ /* 0x004fea0003800000 */
[----:B------:R-:W-:Y:S05]  /*2880*/  BRA `(.L_x_47) ;  /* 0xfffffffc00ec7947 */ /* 0x000fea000383ffff */
.L_x_22:
[----:B------:R-:W-:-:S04]  /*2890*/  UISETP.NE.AND UP1, UPT, UR37, URZ, UPT ;  /* 0x000000ff2500728c */ /* 0x000fc8000bf25270 */
[----:B------:R-:W-:-:S09]  /*28a0*/  UISETP.NE.OR UP1, UPT, UR10, 0x1, UP1 ;  /* 0x000000010a00788c */ /* 0x000fd20008f25670 */
[----:B------:R-:W-:Y:S05]  /*28b0*/  BRA.U UP1, `(.L_x_48) ;  /* 0x00000005014c7547 */ /* 0x000fea000b800000 */
[----:B------:R-:W-:Y:S01]  /*28c0*/  HFMA2 R11, -RZ, RZ, 0, 0 ;  /* 0x00000000ff0b7431 */ /* 0x000fe200000001ff */
[----:B------:R-:W-:Y:S01]  /*28d0*/  ISETP.GE.U32.AND P2, PT, R10, 0x2, PT ;  /* 0x000000020a00780c */ /* 0x000fe20003f46070 */
[----:B------:R-:W-:Y:S01]  /*28e0*/  IMAD.MOV.U32 R12, RZ, RZ, 0x1 ;  /* 0x00000001ff0c7424 */ /* 0x000fe200078e00ff */
[----:B------:R-:W-:Y:S01]  /*28f0*/  CS2R R8, SRZ ;  /* 0x0000000000087805 */ /* 0x000fe2000001ff00 */
[----:B------:R-:W-:Y:S01]  /*2900*/  IMAD.MOV.U32 R3, RZ, RZ, RZ ;  /* 0x000000ffff037224 */ /* 0x000fe200078e00ff */
[----:B------:R-:W-:Y:S01]  /*2910*/  UMOV UR4, 0x400 ;  /* 0x0000040000047882 */ /* 0x000fe20000000000 */
[----:B------:R-:W-:Y:S01]  /*2920*/  UMOV UR6, URZ ;  /* 0x000000ff00067c82 */ /* 0x000fe20008000000 */
[----:B------:R-:W-:-:S12]  /*2930*/  ULEA UR37, UR37, UR4, 0x18 ;  /* 0x0000000425257291 */ /* 0x000fd8000f8ec0ff */
.L_x_52:
[----:B------:R-:W-:Y:S02]  /*2940*/  LEA R0, R3, UR37, 0x3 ;  /* 0x0000002503007c11 */ /* 0x000fe4000f8e18ff */
[----:B------:R-:W-:-:S03]  /*2950*/  SHF.L.U32 R5, R8, 0x1f, RZ ;  /* 0x0000001f08057819 */ /* 0x000fc600000006ff */
[----:B------:R-:W-:Y:S01]  /*2960*/  VIADD R4, R0, 0xf0 ;  /* 0x000000f000047836 */ /* 0x000fe20000000000 */
[----:B------:R-:W1:Y:S02]  /*2970*/  SYNCS.PHASECHK.TRANS64.TRYWAIT P0, [R0+URZ+0xe0], R5 ;  /* 0x0000e005000075a7 */ /* 0x000e6400080011ff */
[----:B-1----:R-:W-:Y:S05]  /*2980*/  @!P0 BRA `(.L_x_49) ;  /* 0x0000008c00588947 */ /* 0x002fea0003800000 */
.L_x_160:
[----:B------:R-:W-:Y:S01]  /*2990*/  ULEA UR5, UR6, UR37, 0x3 ;  /* 0x0000002506057291 */ /* 0x000fe2000f8e18ff */
[----:B------:R-:W-:Y:S01]  /*29a0*/  PRMT R4, RZ, 0x654, R4 ;  /* 0x00000654ff047816 */ /* 0x000fe20000000004 */
[----:B-1----:R-:W-:Y:S01]  /*29b0*/  @!P2 IMAD.MOV.U32 R5, RZ, RZ, 0x10 ;  /* 0x00000010ff05a424 */ /* 0x002fe200078e00ff */
[----:B------:R-:W-:Y:S01]  /*29c0*/  SHF.L.U32 R7, R12, 0x1f, RZ ;  /* 0x0000001f0c077819 */ /* 0x000fe200000006ff */
[----:B------:R-:W-:Y:S01]  /*29d0*/  UIADD3 UR4, UPT, UPT, UR5, 0xa0, URZ ;  /* 0x000000a005047890 */ /* 0x000fe2000fffe0ff */
[----:B------:R1:W-:Y:S05]  /*29e0*/  SYNCS.ARRIVE.TRANS64.RED.A1T0 RZ, [R4+URZ], RZ ;  /* 0x000000ff04ff79a7 */ /* 0x0003ea00081004ff */
[----:B------:R-:W-:Y:S01]  /*29f0*/  IMAD.U32 R13, RZ, RZ, UR4 ;  /* 0x00000004ff0d7e24 */ /* 0x000fe2000f8e00ff */
[----:B------:R-:W2:Y:S04]  /*2a00*/  SYNCS.PHASECHK.TRANS64.TRYWAIT P0, [UR5+0xb0], R7 ;  /* 0x0000b007ff0075a7 */ /* 0x000ea80008001105 */
[----:B------:R-:W-:Y:S01]  /*2a10*/  PRMT R13, R10, 0x654, R13 ;  /* 0x000006540a0d7816 */ /* 0x000fe2000000000d */
[----:B-12---:R-:W-:Y:S06]  /*2a20*/  @!P0 BRA `(.L_x_50) ;  /* 0x0000008c00448947 */ /* 0x006fec0003800000 */
.L_x_162:
[----:B------:R-:W-:Y:S01]  /*2a30*/  ULEA UR4, UR6, UR37, 0x4 ;  /* 0x0000002506047291 */ /* 0x000fe2000f8e20ff */
[----:B------:R-:W-:Y:S01]  /*2a40*/  SEL R2, R13, R2, !P2 ;  /* 0x000000020d027207 */ /* 0x000fe20005000000 */
[----:B------:R-:W-:Y:S01]  /*2a50*/  UIADD3 UR5, UPT, UPT, UR5, 0xa0, URZ ;  /* 0x000000a005057890 */ /* 0x000fe2000fffe0ff */
[----:B-1----:R-:W-:Y:S01]  /*2a60*/  LEA R0, R11, UR37, 0x3 ;  /* 0x000000250b007c11 */ /* 0x002fe2000f8e18ff */
[----:B------:R-:W-:Y:S01]  /*2a70*/  UIADD3 UR4, UPT, UPT, UR4, 0x110, URZ ;  /* 0x0000011004047890 */ /* 0x000fe2000fffe0ff */
[----:B------:R1:W-:Y:S01]  /*2a80*/  @!P2 SYNCS.ARRIVE.TRANS64.RED RZ, [R2+URZ], R5 ;  /* 0x0000000502ffa9a7 */ /* 0x0003e200080004ff */
[----:B------:R-:W-:Y:S01]  /*2a90*/  UIADD3 UR6, UPT, UPT, UR6, 0x1, URZ ;  /* 0x0000000106067890 */ /* 0x000fe2000fffe0ff */
[----:B------:R-:W-:-:S03]  /*2aa0*/  VIADD R3, R3, 0x1 ;  /* 0x0000000103037836 */ /* 0x000fc60000000000 */
[----:B------:R-:W-:Y:S02]  /*2ab0*/  UISETP.NE.AND UP0, UPT, UR6, 0x2, UPT ;  /* 0x000000020600788c */ /* 0x000fe4000bf05270 */
[----:B------:R-:W-:Y:S01]  /*2ac0*/  ISETP.NE.AND P0, PT, R3, 0x2, PT ;  /* 0x000000020300780c */ /* 0x000fe20003f05270 */
[----:B------:R-:W-:Y:S06]  /*2ad0*/  UGETNEXTWORKID.BROADCAST [UR4], [UR5] ;  /* 0x00000000040073ca */ /* 0x000fec0008000100 */
[----:B------:R-:W-:Y:S02]  /*2ae0*/  USEL UR4, URZ, 0x1, UP0 ;  /* 0x00000001ff047887 */ /* 0x000fe40008000000 */
[----:B------:R-:W-:-:S04]  /*2af0*/  USEL UR6, UR6, URZ, UP0 ;  /* 0x000000ff06067287 */ /* 0x000fc80008000000 */
[----:B------:R-:W-:Y:S02]  /*2b00*/  LOP3.LUT R12, R12, UR4, RZ, 0x3c, !PT ;  /* 0x000000040c0c7c12 */ /* 0x000fe4000f8e3cff */
[----:B-1----:R-:W-:-:S04]  /*2b10*/  SHF.L.U32 R5, R9, 0x1f, RZ ;  /* 0x0000001f09057819 */ /* 0x002fc800000006ff */
[----:B------:R-:W1:Y:S02]  /*2b20*/  SYNCS.PHASECHK.TRANS64.TRYWAIT P1, [R0+URZ+0xa0], R5 ;  /* 0x0000a005000075a7 */ /* 0x000e6400080211ff */
[----:B-1----:R-:W-:Y:S05]  /*2b30*/  @!P1 BRA `(.L_x_51) ;  /* 0x0000008c00189947 */ /* 0x002fea0003800000 */
.L_x_163:
[----:B------:R-:W-:Y:S01]  /*2b40*/  LEA R4, R11, UR37, 0x4 ;  /* 0x000000250b047c11 */ /* 0x000fe2000f8e20ff */
[----:B-1----:R-:W-:Y:S01]  /*2b50*/  VIADD R0, R0, 0xb0 ;  /* 0x000000b000007836 */ /* 0x002fe20000000000 */
[----:B------:R-:W-:Y:S01]  /*2b60*/  SEL R3, R3, RZ, P0 ;  /* 0x000000ff03037207 */ /* 0x000fe20000000000 */
[----:B------:R-:W-:-:S03]  /*2b70*/  VIADD R11, R11, 0x1 ;  /* 0x000000010b0b7836 */ /* 0x000fc60000000000 */
[----:B------:R-:W1:Y:S01]  /*2b80*/  LDS.128 R4, [R4+0x110] ;  /* 0x0001100004047984 */ /* 0x000e620000000c00 */
[----:B------:R-:W-:Y:S02]  /*2b90*/  PRMT R0, RZ, 0x654, R0 ;  /* 0x00000654ff007816 */ /* 0x000fe40000000000 */
[C---:B------:R-:W-:Y:S01]  /*2ba0*/  ISETP.NE.AND P1, PT, R11.reuse, 0x2, PT ;  /* 0x000000020b00780c */ /* 0x040fe20003f25270 */
[----:B------:R-:W-:Y:S01]  /*2bb0*/  @!PT LDS RZ, [RZ] ;  /* 0x00000000fffff984 */ /* 0x000fe20000000800 */
[----:B------:R-:W-:Y:S01]  /*2bc0*/  @!PT LDS RZ, [RZ] ;  /* 0x00000000fffff984 */ /* 0x000fe20000000800 */
[----:B------:R-:W-:Y:S01]  /*2bd0*/  @!PT LDS RZ, [RZ] ;  /* 0x00000000fffff984 */ /* 0x000fe20000000800 */
[----:B------:R-:W-:Y:S01]  /*2be0*/  @!PT LDS RZ, [RZ] ;  /* 0x00000000fffff984 */ /* 0x000fe20000000800 */
[----:B------:R2:W-:Y:S06]  /*2bf0*/  MEMBAR.ALL.CTA ;  /* 0x0000000000007992 */ /* 0x0005ec0000008000 */
[----:B--2---:R-:W2:Y:S01]  /*2c00*/  FENCE.VIEW.ASYNC.S ;  /* 0x00000000000073c6 */ /* 0x004ea20000000000 */
[----:B------:R-:W-:Y:S01]  /*2c10*/  SEL R11, R11, RZ, P1 ;  /* 0x000000ff0b0b7207 */ /* 0x000fe20000800000 */
[----:B--2---:R2:W-:Y:S01]  /*2c20*/  SYNCS.ARRIVE.TRANS64.RED.A1T0 RZ, [R0+URZ], RZ ;  /* 0x000000ff00ff79a7 */ /* 0x0045e200081004ff */
[----:B-1----:R-:W-:-:S02]  /*2c30*/  LOP3.LUT P3, RZ, R6, 0x1, RZ, 0xc0, !PT ;  /* 0x0000000106ff7812 */ /* 0x002fc4000786c0ff */
[----:B------:R-:W-:-:S04]  /*2c40*/  SEL R5, RZ, 0x1, P0 ;  /* 0x00000001ff057807 */ /* 0x000fc80000000000 */
[----:B------:R-:W-:Y:S02]  /*2c50*/  LOP3.LUT R8, R8, R5, RZ, 0x3c, !PT ;  /* 0x0000000508087212 */ /* 0x000fe400078e3cff */
[----:B--2---:R-:W-:-:S04]  /*2c60*/  SEL R0, RZ, 0x1, P1 ;  /* 0x00000001ff007807 */ /* 0x004fc80000800000 */
[----:B------:R-:W-:Y:S01]  /*2c70*/  LOP3.LUT R9, R9, R0, RZ, 0x3c, !PT ;  /* 0x0000000009097212 */ /* 0x000fe200078e3cff */
[----:B------:R-:W-:Y:S06]  /*2c80*/  @P3 BRA `(.L_x_52) ;  /* 0xfffffffc002c3947 */ /* 0x000fec000383ffff */
[----:B------:R-:W-:Y:S01]  /*2c90*/  ULEA UR5, UR6, UR37, 0x3 ;  /* 0x0000002506057291 */ /* 0x000fe2000f8e18ff */
[----:B------:R-:W-:-:S08]  /*2ca0*/  SHF.L.U32 R3, R12, 0x1f, RZ ;  /* 0x0000001f0c037819 */ /* 0x000fd000000006ff */
[----:B------:R-:W1:Y:S02]  /*2cb0*/  SYNCS.PHASECHK.TRANS64 P0, [UR5+0xb0], R3 ;  /* 0x0000b003ff0075a7 */ /* 0x000e640008001005 */
[----:B-1----:R-:W-:Y:S05]  /*2cc0*/  @P0 BRA `(.L_x_53) ;  /* 0x0000000000080947 */ /* 0x002fea0003800000 */
[----:B------:R-:W1:Y:S02]  /*2cd0*/  SYNCS.PHASECHK.TRANS64.TRYWAIT P0, [UR5+0xb0], R3 ;  /* 0x0000b003ff0075a7 */ /* 0x000e640008001105 */
[----:B-1----:R-:W-:Y:S05]  /*2ce0*/  @!P0 BRA `(.L_x_54) ;  /* 0x0000008800c08947 */ /* 0x002fea0003800000 */
.L_x_53:
[----:B------:R-:W-:-:S04]  /*2cf0*/  UIADD3 UR4, UPT, UPT, UR6, 0x1, URZ ;  /* 0x0000000106047890 */ /* 0x000fc8000fffe0ff */
[----:B------:R-:W-:-:S04]  /*2d00*/  UISETP.NE.AND UP0, UPT, UR4, 0x2, UPT ;  /* 0x000000020400788c */ /* 0x000fc8000bf05270 */
[----:B------:R-:W-:Y:S02]  /*2d10*/  USEL UR7, URZ, 0x1, UP0 ;  /* 0x00000001ff077887 */ /* 0x000fe40008000000 */
[----:B------:R-:W-:-:S04]  /*2d20*/  USEL UR4, UR4, URZ, UP0 ;  /* 0x000000ff04047287 */ /* 0x000fc80008000000 */
[----:B------:R-:W-:Y:S01]  /*2d30*/  ULEA UR4, UR4, UR37, 0x3 ;  /* 0x0000002504047291 */ /* 0x000fe2000f8e18ff */
[----:B-1----:R-:W-:-:S04]  /*2d40*/  LOP3.LUT R3, R12, UR7, RZ, 0x3c, !PT ;  /* 0x000000070c037c12 */ /* 0x002fc8000f8e3cff */
[----:B------:R-:W-:-:S04]  /*2d50*/  SHF.L.U32 R0, R3, 0x1f, RZ ;  /* 0x0000001f03007819 */ /* 0x000fc800000006ff */
[----:B------:R-:W1:Y:S02]  /*2d60*/  SYNCS.PHASECHK.TRANS64 P0, [UR4+0xb0], R0 ;  /* 0x0000b000ff0075a7 */ /* 0x000e640008001004 */
[----:B-1----:R-:W-:Y:S05]  /*2d70*/  @P0 EXIT ;  /* 0x000000000000094d */ /* 0x002fea0003800000 */
[----:B------:R-:W-:Y:S02]  /*2d80*/  SHF.L.U32 R3, R3, 0x1f, RZ ;  /* 0x0000001f03037819 */ /* 0x000fe400000006ff */
[----:B------:R-:W-:-:S07]  /*2d90*/  MOV R0, UR4 ;  /* 0x0000000400007c02 */ /* 0x000fce0008000f00 */
.L_x_55:
[----:B-1----:R1:W2:Y:S02]  /*2da0*/  SYNCS.PHASECHK.TRANS64.TRYWAIT P0, [R0+URZ+0xb0], R3 ;  /* 0x0000b003000075a7 */ /* 0x0022a400080011ff */
[----:B--2---:R-:W-:Y:S05]  /*2db0*/  @!P0 NANOSLEEP.SYNCS 0x989680 ;  /* 0x009896800000895d */ /* 0x004fea0003900000 */
[----:B------:R-:W2:Y:S02]  /*2dc0*/  @!P0 SYNCS.PHASECHK.TRANS64 P0, [R0+URZ+0xb0], R3 ;  /* 0x0000b003000085a7 */ /* 0x000ea400080010ff */
[----:B--2---:R-:W-:Y:S05]  /*2dd0*/  @P0 EXIT ;  /* 0x000000000000094d */ /* 0x004fea0003800000 */
[----:B------:R-:W-:Y:S05]  /*2de0*/  BRA `(.L_x_55) ;  /* 0xfffffffc00ec7947 */ /* 0x000fea000383ffff */
.L_x_48:
[----:B------:R-:W-:Y:S05]  /*2df0*/  BRA.U UP4, `(.L_x_56) ;  /* 0x0000001104587547 */ /* 0x000fea000b800000 */
[----:B------:R-:W-:Y:S01]  /*2e00*/  UMOV UR6, 0x40 ;  /* 0x0000004000067882 */ /* 0x000fe20000000000 */
[----:B------:R-:W-:Y:S01]  /*2e10*/  NOP ;  /* 0x0000000000007918 */ /* 0x000fe20000000000 */
[----:B------:R-:W-:Y:S01]  /*2e20*/  ULEA UR6, UR37, UR6, 0x18 ;  /* 0x0000000625067291 */ /* 0x000fe2000f8ec0ff */
[----:B------:R-:W-:Y:S02]  /*2e30*/  UMOV UR7, 0x400 ;  /* 0x0000040000077882 */ /* 0x000fe40000000000 */
[----:B------:R-:W-:-:S06]  /*2e40*/  ULEA UR37, UR37, UR7, 0x18 ;  /* 0x0000000725257291 */ /* 0x000fcc000f8ec0ff */
[----:B------:R-:W1:Y:S02]  /*2e50*/  LDS.U8 R2, [UR6+0x1c] ;  /* 0x00001c06ff027984 */ /* 0x000e640008000000 */
[----:B-1----:R-:W-:-:S13]  /*2e60*/  ISETP.NE.AND P0, PT, R2, RZ, PT ;  /* 0x000000ff0200720c */ /* 0x002fda0003f05270 */
[----:B------:R-:W-:Y:S05]  /*2e70*/  @P0 BRA `(.L_x_57) ;  /* 0x0000000400080947 */ /* 0x000fea0003800000 */
[----:B------:R-:W-:Y:S02]  /*2e80*/  UISETP.NE.U32.AND UP0, UPT, UR5, 0x1, UPT ;  /* 0x000000010500788c */ /* 0x000fe4000bf05070 */
[----:B------:R-:W-:-:S07]  /*2e90*/  UIADD3 UR8, UPT, UPT, UR6, 0x8, URZ ;  /* 0x0000000806087890 */ /* 0x000fce000fffe0ff */
[----:B------:R-:W-:Y:S05]  /*2ea0*/  BRA.U !UP0, `(.L_x_58) ;  /* 0x00000001089c7547 */ /* 0x000fea000b800000 */
[----:B------:R-:W-:Y:S01]  /*2eb0*/  ELECT P0, URZ, PT ;  /* 0x0000000000ff782f */ /* 0x000fe20003800000 */
[----:B------:R-:W-:-:S12]  /*2ec0*/  BSSY B0, `(.L_x_58) ;  /* 0x0000025000007945 */ /* 0x000fd80003800000 */
[----:B------:R-:W-:Y:S05]  /*2ed0*/  @!P0 BRA `(.L_x_59) ;  /* 0x00000000008c8947 */ /* 0x000fea0003800000 */
[----:B------:R-:W-:-:S05]  /*2ee0*/  UMOV UR7, 0x10 ;  /* 0x0000001000077882 */ /* 0x000fca0000000000 */
[----:B------:R-:W-:Y:S04]  /*2ef0*/  DEPBAR.LE SB1, 0x36 ;  /* 0x00009d800000791a */ /* 0x000fe80000000000 */
[----:B------:R-:W1:Y:S02]  /*2f00*/  UTCATOMSWS.2CTA.FIND_AND_SET.ALIGN UP1, UR7, UR7 ;  /* 0x00000007000775e3 */ /* 0x000e640008220800 */
[----:B-1----:R-:W-:Y:S01]  /*2f10*/  MOV R11, UR7 ;  /* 0x00000007000b7c02 */ /* 0x002fe20008000f00 */
[----:B------:R-:W-:Y:S06]  /*2f20*/  BRA.U UP1, `(.L_x_60) ;  /* 0x0000000101187547 */ /* 0x000fec000b800000 */
.L_x_61:
[----:B------:R-:W-:Y:S05]  /*2f30*/  NANOSLEEP 0x64 ;  /* 0x000000640000795d */ /* 0x000fea0003800000 */
[----:B------:R-:W-:-:S05]  /*2f40*/  UMOV UR7, 0x10 ;  /* 0x0000001000077882 */ /* 0x000fca0000000000 */
[----:B------:R-:W-:Y:S04]  /*2f50*/  DEPBAR.LE SB1, 0x36 ;  /* 0x00009d800000791a */ /* 0x000fe80000000000 */
[----:B------:R-:W1:Y:S02]  /*2f60*/  UTCATOMSWS.2CTA.FIND_AND_SET.ALIGN UP1, UR7, UR7 ;  /* 0x00000007000775e3 */ /* 0x000e640008220800 */
[----:B-1----:R-:W-:Y:S01]  /*2f70*/  MOV R11, UR7 ;  /* 0x00000007000b7c02 */ /* 0x002fe20008000f00 */
[----:B------:R-:W-:Y:S05]  /*2f80*/  BRA.U !UP1, `(.L_x_61) ;  /* 0xfffffffd09e87547 */ /* 0x000fea000b83ffff */
.L_x_60:
[----:B------:R-:W1:Y:S01]  /*2f90*/  LDS R5, [UR6+0x10] ;  /* 0x00001006ff057984 */ /* 0x000e620008000800 */
[----:B------:R-:W-:Y:S01]  /*2fa0*/  IMAD.U32 R3, RZ, RZ, UR37 ;  /* 0x00000025ff037e24 */ /* 0x000fe2000f8e00ff */
[----:B------:R-:W-:-:S03]  /*2fb0*/  MOV R2, UR4 ;  /* 0x0000000400027c02 */ /* 0x000fc60008000f00 */
[----:B------:R-:W-:Y:S01]  /*2fc0*/  VIADD R3, R3, 0x130 ;  /* 0x0000013003037836 */ /* 0x000fe20000000000 */
[----:B-1----:R-:W-:-:S04]  /*2fd0*/  SHF.L.U32 R5, R5, 0x1f, RZ ;  /* 0x0000001f05057819 */ /* 0x002fc800000006ff */
[----:B------:R-:W1:Y:S02]  /*2fe0*/  SYNCS.PHASECHK.TRANS64.TRYWAIT P0, [UR6+0x8], R5 ;  /* 0x00000805ff0075a7 */ /* 0x000e640008001106 */
[----:B-1----:R-:W-:Y:S05]  /*2ff0*/  @P0 BRA `(.L_x_62) ;  /* 0x0000000000080947 */ /* 0x002fea0003800000 */
[----:B------:R-:W1:Y:S02]  /*3000*/  SYNCS.PHASECHK.TRANS64.TRYWAIT P0, [UR6+0x8], R5 ;  /* 0x00000805ff0075a7 */ /* 0x000e640008001106 */
[----:B-1----:R-:W-:Y:S05]  /*3010*/  @!P0 BRA `(.L_x_63) ;  /* 0x00000088000c8947 */ /* 0x002fea0003800000 */
.L_x_62:
[----:B-1----:R-:W-:Y:S01]  /*3020*/  HFMA2 R4, -RZ, RZ, 0, 5.9604644775390625e-08 ;  /* 0x00000001ff047431 */ /* 0x002fe200000001ff */
[----:B------:R-:W-:Y:S01]  /*3030*/  UPRMT UR7, UR4, 0x654, UR8 ;  /* 0x0000065404077896 */ /* 0x000fe20008000008 */
[----:B------:R-:W-:Y:S01]  /*3040*/  IMAD.MOV.U32 R6, RZ, RZ, 0xffff ;  /* 0x0000ffffff067424 */ /* 0x000fe200078e00ff */
[----:B------:R-:W-:Y:S01]  /*3050*/  PRMT R2, R2, 0x654, R3 ;  /* 0x0000065402027816 */ /* 0x000fe20000000003 */
[----:B------:R-:W-:Y:S02]  /*3060*/  IMAD.MOV.U32 R5, RZ, RZ, 0x4 ;  /* 0x00000004ff057424 */ /* 0x000fe400078e00ff */
[----:B------:R-:W-:Y:S01]  /*3070*/  IMAD.SHL.U32 R9, R11, 0x20, RZ ;  /* 0x000000200b097824 */ /* 0x000fe200078e00ff */
[----:B------:R-:W-:Y:S02]  /*3080*/  MOV R3, UR7 ;  /* 0x0000000700037c02 */ /* 0x000fe40008000f00 */
[-C--:B------:R-:W-:Y:S01]  /*3090*/  SHF.L.U32 R7, R6, R11.reuse, RZ ;  /* 0x0000000b06077219 */ /* 0x080fe200000006ff */
[----:B------:R1:W-:Y:S01]  /*30a0*/  SYNCS.ARRIVE.TRANS64.RED RZ, [UR7], R5 ;  /* 0x00000005ffff79a7 */ /* 0x0003e20008000407 */
[----:B------:R-:W-:Y:S01]  /*30b0*/  SHF.L.U32 R6, R4, R11, RZ ;  /* 0x0000000b04067219 */ /* 0x000fe200000006ff */
[----:B------:R1:W-:Y:S04]  /*30c0*/  STS [UR37+0x130], R9 ;  /* 0x00013009ff007988 */ /* 0x0003e80008000825 */
[----:B------:R1:W-:Y:S04]  /*30d0*/  STAS [R2.64], R11 ;  /* 0x0000000b02007dbd */ /* 0x0003e8000c0008ff */
[----:B------:R1:W-:Y:S04]  /*30e0*/  ATOMS.OR RZ, [UR6+0x14], R7 ;  /* 0x00001407ffff798c */ /* 0x0003e8000b000006 */
[----:B------:R1:W-:Y:S04]  /*30f0*/  ATOMS.OR RZ, [UR6+0x18], R6 ;  /* 0x00001806ffff798c */ /* 0x0003e8000b000006 */
[----:B------:R1:W-:Y:S02]  /*3100*/  ATOMS.XOR RZ, [UR6+0x10], R4 ;  /* 0x00001004ffff798c */ /* 0x0003e4000b800006 */
.L_x_59:
[----:B------:R-:W-:Y:S05]  /*3110*/  BSYNC B0 ;  /* 0x0000000000007941 */ /* 0x000fea0003800000 */
.L_x_58:
[----:B------:R-:W-:Y:S05]  /*3120*/  BRA.U UP0, `(.L_x_64) ;  /* 0x00000001006c7547 */ /* 0x000fea000b800000 */
[----:B------:R-:W-:-:S03]  /*3130*/  UMOV UR7, 0xffffffff ;  /* 0xffffffff00077882 */ /* 0x000fc60000000000 */
[----:B------:R-:W-:Y:S05]  /*3140*/  BRA.DIV UR7, `(.L_x_65) ;  /* 0x0000008607d87947 */ /* 0x000fea000b800000 */
[----:B------:R-:W-:-:S13]  /*3150*/  ELECT P6, URZ, PT ;  /* 0x0000000000ff782f */ /* 0x000fda00038c0000 */
.L_x_167:
[----:B------:R-:W-:Y:S05]  /*3160*/  @!P6 BRA `(.L_x_64) ;  /* 0x00000000005ce947 */ /* 0x000fea0003800000 */
[----:B-1----:R-:W1:Y:S02]  /*3170*/  LDS R3, [UR6+0x10] ;  /* 0x00001006ff037984 */ /* 0x002e640008000800 */
[----:B-1----:R-:W-:-:S04]  /*3180*/  SHF.L.U32 R3, R3, 0x1f, RZ ;  /* 0x0000001f03037819 */ /* 0x002fc800000006ff */
[----:B------:R-:W1:Y:S02]  /*3190*/  SYNCS.PHASECHK.TRANS64.TRYWAIT P0, [UR6+0x8], R3 ;  /* 0x00000803ff0075a7 */ /* 0x000e640008001106 */
[----:B-1----:R-:W-:Y:S05]  /*31a0*/  @P0 BRA `(.L_x_66) ;  /* 0x0000000000080947 */ /* 0x002fea0003800000 */
[----:B------:R-:W1:Y:S02]  /*31b0*/  SYNCS.PHASECHK.TRANS64.TRYWAIT P0, [UR6+0x8], R3 ;  /* 0x00000803ff0075a7 */ /* 0x000e640008001106 */
[----:B-1----:R-:W-:Y:S05]  /*31c0*/  @!P0 BRA `(.L_x_67) ;  /* 0x0000008400d88947 */ /* 0x002fea0003800000 */
.L_x_66:
[----:B------:R-:W2:Y:S01]  /*31d0*/  LDS R5, [UR37+0x130] ;  /* 0x00013025ff057984 */ /* 0x000ea20008000800 */
[----:B-1----:R-:W-:Y:S02]  /*31e0*/  HFMA2 R2, -RZ, RZ, 0, 5.9604644775390625e-08 ;  /* 0x00000001ff027431 */ /* 0x002fe400000001ff */
[----:B------:R-:W-:Y:S01]  /*31f0*/  IMAD.MOV.U32 R3, RZ, RZ, 0xffff ;  /* 0x0000ffffff037424 */ /* 0x000fe200078e00ff */
[----:B------:R-:W-:Y:S01]  /*3200*/  UPRMT UR7, UR4, 0x654, UR8 ;  /* 0x0000065404077896 */ /* 0x000fe20008000008 */
[----:B--2---:R-:W-:-:S03]  /*3210*/  IMAD.SHL.U32 R4, R5, 0x20, RZ ;  /* 0x0000002005047824 */ /* 0x004fc600078e00ff */
[-C--:B------:R-:W-:Y:S02]  /*3220*/  SHF.L.U32 R3, R3, R5.reuse, RZ ;  /* 0x0000000503037219 */ /* 0x080fe400000006ff */
[----:B------:R-:W-:Y:S01]  /*3230*/  SHF.L.U32 R5, R2, R5, RZ ;  /* 0x0000000502057219 */ /* 0x000fe200000006ff */
[----:B------:R2:W-:Y:S04]  /*3240*/  STS [UR37+0x130], R4 ;  /* 0x00013004ff007988 */ /* 0x0005e80008000825 */
[----:B------:R2:W-:Y:S04]  /*3250*/  ATOMS.OR RZ, [UR6+0x14], R3 ;  /* 0x00001403ffff798c */ /* 0x0005e8000b000006 */
[----:B------:R2:W-:Y:S01]  /*3260*/  ATOMS.OR RZ, [UR6+0x18], R5 ;  /* 0x00001805ffff798c */ /* 0x0005e2000b000006 */
[----:B------:R-:W-:Y:S03]  /*3270*/  SYNCS.ARRIVE.TRANS64.RED.A1T0 RZ, [UR7], RZ ;  /* 0x000000ffffff79a7 */ /* 0x000fe60008100407 */
[----:B------:R2:W-:Y:S01]  /*3280*/  ATOMS.XOR RZ, [UR6+0x10], R2 ;  /* 0x00001002ffff798c */ /* 0x0005e2000b800006 */
[----:B------:R-:W-:Y:S05]  /*3290*/  BRA `(.L_x_64) ;  /* 0x0000000000107947 */ /* 0x000fea0003800000 */
.L_x_57:
[----:B------:R-:W-:-:S05]  /*32a0*/  MOV R2, 0xffffffff ;  /* 0xffffffff00027802 */ /* 0x000fca0000000f00 */
[----:B------:R1:W-:Y:S02]  /*32b0*/  STS [UR37+0x130], R2 ;  /* 0x00013002ff007988 */ /* 0x0003e40008000825 */
[----:B-1----:R-:W-:Y:S02]  /*32c0*/  MOV R2, 0x32e0 ;  /* 0x000032e000027802 */ /* 0x002fe40000000f00 */
[----:B-----5:R-:W-:Y:S05]  /*32d0*/  CALL.REL.NOINC `($__internal_1_$__cuda_sm10x_tcgen05_guardrail_trap_phase_invalid_during_alloc) ;  /* 0x0000008c007c7944 */ /* 0x020fea0003c00000 */
.L_x_64:
[----:B------:R-:W-:Y:S05]  /*32e0*/  WARPSYNC.ALL ;  /* 0x0000000000007948 */ /* 0x000fea0003800000 */
[----:B------:R-:W3:Y:S01]  /*32f0*/  S2UR UR8, SR_CgaCtaId ;  /* 0x00000000000879c3 */ /* 0x000ee20000008800 */
[----:B------:R-:W-:Y:S01]  /*3300*/  UMOV UR6, 0x400 ;  /* 0x0000040000067882 */ /* 0x000fe20000000000 */
[----:B------:R-:W-:-:S06]  /*3310*/  NOP ;  /* 0x0000000000007918 */ /* 0x000fcc0000000000 */
[----:B------:R-:W-:Y:S06]  /*3320*/  BAR.ARV 0x6, 0xa0 ;  /* 0x0182800000007b1d */ /* 0x000fec0000002000 */
[----:B------:R-:W-:Y:S01]  /*3330*/  LOP3.LUT R0, R0, 0xffff, RZ, 0xc0, !PT ;  /* 0x0000ffff00007812 */ /* 0x000fe200078ec0ff */
[----:B-1----:R-:W-:Y:S01]  /*3340*/  IMAD.MOV.U32 R9, RZ, RZ, 0x1 ;  /* 0x00000001ff097424 */ /* 0x002fe200078e00ff */
[----:B------:R-:W-:Y:S01]  /*3350*/  LOP3.LUT R8, R8, 0xffff, RZ, 0xc0, !PT ;  /* 0x0000ffff08087812 */ /* 0x000fe200078ec0ff */
[----:B------:R-:W-:Y:S01]  /*3360*/  UMOV UR22, URZ ;  /* 0x000000ff00167c82 */ /* 0x000fe20008000000 */
[----:B------:R-:W-:Y:S01]  /*3370*/  R2UR UR12, R0 ;  /* 0x00000000000c72ca */ /* 0x000fe200000e0000 */
[----:B------:R-:W-:Y:S01]  /*3380*/  UMOV UR21, URZ ;  /* 0x000000ff00157c82 */ /* 0x000fe20008000000 */
[----:B------:R-:W-:Y:S01]  /*3390*/  R2UR UR13, R8 ;  /* 0x00000000080d72ca */ /* 0x000fe200000e0000 */
[----:B------:R-:W-:Y:S01]  /*33a0*/  IMAD.MOV.U32 R8, RZ, RZ, RZ ;  /* 0x000000ffff087224 */ /* 0x000fe200078e00ff */
[----:B------:R-:W-:Y:S01]  /*33b0*/  UMOV UR20, URZ ;  /* 0x000000ff00147c82 */ /* 0x000fe20008000000 */
[----:B------:R-:W-:-:S02]  /*33c0*/  UISETP.NE.AND UP2, UPT, UR5, URZ, UPT ;  /* 0x000000ff0500728c */ /* 0x000fc4000bf45270 */
[----:B---3--:R-:W-:Y:S01]  /*33d0*/  ULEA UR8, UR8, UR6, 0x18 ;  /* 0x0000000608087291 */ /* 0x008fe2000f8ec0ff */
[----:B------:R-:W1:Y:S03]  /*33e0*/  LDCU UR6, c[0x0][0x38c] ;  /* 0x00007180ff0677ac */ /* 0x000e660008000800 */
[----:B------:R-:W-:Y:S02]  /*33f0*/  UIADD3 UR14, UPT, UPT, UR8, 0x10800, URZ ;  /* 0x00010800080e7890 */ /* 0x000fe4000fffe0ff */
[----:B------:R-:W-:-:S03]  /*3400*/  UIADD3 UR15, UPT, UPT, UR8, 0x1a800, URZ ;  /* 0x0001a800080f7890 */ /* 0x000fc6000fffe0ff */
[----:B--2---:R-:W2:Y:S01]  /*3410*/  LDS R2, [UR8+0x130] ;  /* 0x00013008ff027984 */ /* 0x004ea20008000800 */
[----:B------:R-:W-:Y:S02]  /*3420*/  USHF.R.U32.HI UR14, URZ, 0x4, UR14 ;  /* 0x00000004ff0e7899 */ /* 0x000fe4000801160e */
[----:B------:R-:W-:Y:S02]  /*3430*/  USHF.R.U32.HI UR15, URZ, 0x4, UR15 ;  /* 0x00000004ff0f7899 */ /* 0x000fe4000801160f */
[----:B------:R-:W-:Y:S02]  /*3440*/  ULOP3.LUT UR14, UR14, 0x3fff, URZ, 0xc0, !UPT ;  /* 0x00003fff0e0e7892 */ /* 0x000fe4000f8ec0ff */
[----:B------:R-:W-:Y:S02]  /*3450*/  ULOP3.LUT UR15, UR15, 0x3fff, URZ, 0xc0, !UPT ;  /* 0x00003fff0f0f7892 */ /* 0x000fe4000f8ec0ff */
[----:B------:R-:W-:Y:S02]  /*3460*/  ULOP3.LUT UR14, UR14, 0x10000, URZ, 0xfc, !UPT ;  /* 0x000100000e0e7892 */ /* 0x000fe4000f8efcff */
[----:B-1----:R-:W-:-:S02]  /*3470*/  UIADD3 UR6, UPT, UPT, UR6, 0x1f, URZ ;  /* 0x0000001f06067890 */ /* 0x002fc4000fffe0ff */
[----:B------:R-:W-:Y:S02]  /*3480*/  ULOP3.LUT UR15, UR15, 0x10000, URZ, 0xfc, !UPT ;  /* 0x000100000f0f7892 */ /* 0x000fe4000f8efcff */
[----:B------:R-:W-:Y:S01]  /*3490*/  USHF.R.S32.HI UR7, URZ, 0x1f, UR6 ;  /* 0x0000001fff077899 */ /* 0x000fe20008011406 */
[----:B------:R-:W-:Y:S01]  /*34a0*/  UMOV UR28, 0x0 ;  /* 0x00000000001c7882 */ /* 0x000fe20000000000 */
[----:B------:R-:W-:Y:S02]  /*34b0*/  UMOV UR29, 0x10400010 ;  /* 0x10400010001d7882 */ /* 0x000fe40000000000 */
[----:B------:R-:W-:Y:S01]  /*34c0*/  ULEA.HI UR7, UR7, UR6, URZ, 0x5 ;  /* 0x0000000607077291 */ /* 0x000fe2000f8f28ff */
[----:B------:R-:W-:Y:S01]  /*34d0*/  UMOV UR26, 0x0 ;  /* 0x00000000001a7882 */ /* 0x000fe20000000000 */
[----:B------:R-:W-:Y:S02]  /*34e0*/  UMOV UR27, 0x10400010 ;  /* 0x10400010001b7882 */ /* 0x000fe40000000000 */
[----:B------:R-:W-:-:S04]  /*34f0*/  USHF.R.S32.HI UR7, URZ, 0x5, UR7 ;  /* 0x00000005ff077899 */ /* 0x000fc80008011407 */
[----:B------:R-:W-:-:S04]  /*3500*/  UISETP.LT.AND UP0, UPT, UR7, 0x1, UPT ;  /* 0x000000010700788c */ /* 0x000fc8000bf01270 */
[----:B------:R-:W-:Y:S01]  /*3510*/  USEL UR23, UR7, 0x1, !UP0 ;  /* 0x0000000107177887 */ /* 0x000fe2000c000000 */
[----:B--2---:R-:W-:Y:S02]  /*3520*/  R2UR UR24, R2 ;  /* 0x00000000021872ca */ /* 0x004fe400000e0000 */
[----:B------:R-:W-:-:S13]  /*3530*/  CS2R R2, SRZ ;  /* 0x0000000000027805 */ /* 0x000fda000001ff00 */
.L_x_75:
[C---:B------:R-:W-:Y:S02]  /*3540*/  LEA R0, R8.reuse, UR8, 0x3 ;  /* 0x0000000808007c11 */ /* 0x040fe4000f8e18ff */
[----:B------:R-:W-:Y:S02]  /*3550*/  SHF.L.U32 R5, R3, 0x1f, RZ ;  /* 0x0000001f03057819 */ /* 0x000fe400000006ff */
[----:B------:R-:W-:Y:S02]  /*3560*/  LEA R4, R8, UR8, 0x4 ;  /* 0x0000000808047c11 */ /* 0x000fe4000f8e20ff */
[----:B------:R-:W1:Y:S02]  /*3570*/  SYNCS.PHASECHK.TRANS64.TRYWAIT P0, [R0+URZ+0xa0], R5 ;  /* 0x0000a005000075a7 */ /* 0x000e6400080011ff */
[----:B-1-34-:R-:W-:Y:S05]  /*3580*/  @!P0 BRA `(.L_x_68) ;  /* 0x0000008400008947 */ /* 0x01afea0003800000 */
.L_x_168:
[----:B-1----:R-:W1:Y:S01]  /*3590*/  LDS.128 R4, [R4+0x110] ;  /* 0x0001100004047984 */ /* 0x002e620000000c00 */
[----:B------:R-:W-:Y:S02]  /*35a0*/  VIADD R0, R0, 0xb0 ;  /* 0x000000b000007836 */ /* 0x000fe40000000000 */
[----:B------:R-:W-:Y:S01]  /*35b0*/  VIADD R8, R8, 0x1 ;  /* 0x0000000108087836 */ /* 0x000fe20000000000 */
[----:B------:R-:W-:Y:S01]  /*35c0*/  @!PT LDS RZ, [RZ] ;  /* 0x00000000fffff984 */ /* 0x000fe20000000800 */
[----:B------:R-:W-:Y:S01]  /*35d0*/  @!PT LDS RZ, [RZ] ;  /* 0x00000000fffff984 */ /* 0x000fe20000000800 */
[----:B------:R-:W-:Y:S01]  /*35e0*/  @!PT LDS RZ, [RZ] ;  /* 0x00000000fffff984 */ /* 0x000fe20000000800 */
[----:B------:R-:W-:Y:S01]  /*35f0*/  @!PT LDS RZ, [RZ] ;  /* 0x00000000fffff984 */ /* 0x000fe20000000800 */
[----:B------:R2:W-:Y:S06]  /*3600*/  MEMBAR.ALL.CTA ;  /* 0x0000000000007992 */ /* 0x0005ec0000008000 */
[----:B--2---:R-:W2:Y:S01]  /*3610*/  FENCE.VIEW.ASYNC.S ;  /* 0x00000000000073c6 */ /* 0x004ea20000000000 */
[----:B------:R-:W-:-:S04]  /*3620*/  PRMT R0, RZ, 0x654, R0 ;  /* 0x00000654ff007816 */ /* 0x000fc80000000000 */
[----:B--2---:R2:W-:Y:S01]  /*3630*/  SYNCS.ARRIVE.TRANS64.RED.A1T0 RZ, [R0+URZ], RZ ;  /* 0x000000ff00ff79a7 */ /* 0x0045e200081004ff */
[----:B-1----:R-:W-:Y:S01]  /*3640*/  LOP3.LUT P1, RZ, R6, 0x1, RZ, 0xc0, !PT ;  /* 0x0000000106ff7812 */ /* 0x002fe2000782c0ff */
[----:B--2---:R-:W-:-:S12]  /*3650*/  BRA.U UP2, `(.L_x_69) ;  /* 0x0000000102e07547 */ /* 0x004fd8000b800000 */
[----:B------:R-:W1:Y:S01]  /*3660*/  LDCU UR6, c[0x0][0x38c] ;  /* 0x00007180ff0677ac */ /* 0x000e620008000800 */
[----:B------:R-:W-:Y:S02]  /*3670*/  PLOP3.LUT P2, PT, PT, PT, PT, 0x80, 0x8 ;  /* 0x000000000008781c */ /* 0x000fe40003f4f070 */
[----:B------:R-:W-:Y:S01]  /*3680*/  SHF.L.U32 R5, R9, 0x1f, RZ ;  /* 0x0000001f09057819 */ /* 0x000fe200000006ff */
[----:B------:R-:W-:Y:S02]  /*3690*/  ULEA UR10, UR22, UR8, 0x3 ;  /* 0x00000008160a7291 */ /* 0x000fe4000f8e18ff */
[----:B------:R-:W-:Y:S02]  /*36a0*/  ULEA UR11, UR22, UR24, 0x8 ;  /* 0x00000018160b7291 */ /* 0x000fe4000f8e40ff */
[----:B-1----:R-:W-:-:S06]  /*36b0*/  UISETP.GE.AND UP0, UPT, UR6, 0x1, UPT ;  /* 0x000000010600788c */ /* 0x002fcc000bf06270 */
[----:B------:R-:W-:-:S05]  /*36c0*/  PLOP3.LUT P0, PT, PT, PT, UP0, 0x80, 0x8 ;  /* 0x000000000008781c */ /* 0x000fca0003f0f008 */
[----:B------:R-:W-:-:S08]  /*36d0*/  @UP0 ULEA UR6, UR21, UR8, 0x3 ;  /* 0x0000000815060291 */ /* 0x000fd0000f8e18ff */
[----:B------:R-:W-:-:S04]  /*36e0*/  @P0 SHF.L.U32 R0, R2, 0x1f, RZ ;  /* 0x0000001f02000819 */ /* 0x000fc800000006ff */
[----:B------:R1:W2:Y:S01]  /*36f0*/  @P0 SYNCS.PHASECHK.TRANS64.TRYWAIT P2, [UR6], R0 ;  /* 0x00000000ff0005a7 */ /* 0x0002a20008041106 */
[----:B------:R-:W3:Y:S02]  /*3700*/  SYNCS.PHASECHK.TRANS64.TRYWAIT P0, [UR10+0xd0], R5 ;  /* 0x0000d005ff0075a7 */ /* 0x000ee4000800110a */
[----:B-123--:R-:W-:Y:S05]  /*3710*/  @!P0 BRA `(.L_x_70) ;  /* 0x0000008000b08947 */ /* 0x00efea0003800000 */
.L_x_170:
[----:B------:R-:W-:Y:S01]  /*3720*/  UMOV UR19, UR20 ;  /* 0x0000001400137c82 */ /* 0x000fe20008000000 */
[----:B------:R-:W-:Y:S05]  /*3730*/  BRA.U !UP0, `(.L_x_71) ;  /* 0x0000000108987547 */ /* 0x000fea000b800000 */
[----:B------:R-:W-:Y:S02]  /*3740*/  UIADD3 UR19, UPT, UPT, UR23, UR20, URZ ;  /* 0x0000001417137290 */ /* 0x000fe4000fffe0ff */
[----:B------:R-:W-:Y:S01]  /*3750*/  UPLOP3.LUT UP3, UPT, UPT, UPT, UPT, 0x40, 0x4 ;  /* 0x000000000004789c */ /* 0x000fe20003f6e870 */
[----:B------:R-:W-:Y:S01]  /*3760*/  UMOV UR18, UR7 ;  /* 0x0000000700127c82 */ /* 0x000fe20008000000 */
[----:B------:R-:W-:-:S09]  /*3770*/  UMOV UR17, UR21 ;  /* 0x0000001500117c82 */ /* 0x000fd20008000000 */
.L_x_74:
[----:B--2---:R-:W-:Y:S01]  /*3780*/  ULEA UR9, UR17, UR8, 0x3 ;  /* 0x0000000811097291 */ /* 0x004fe2000f8e18ff */
[----:B---3--:R-:W-:Y:S11]  /*3790*/  @P2 BRA `(.L_x_72) ;  /* 0x00000000000c2947 */ /* 0x008ff60003800000 */
[----:B-1----:R-:W-:Y:S04]  /*37a0*/  SHF.L.U32 R5, R2, 0x1f, RZ ;  /* 0x0000001f02057819 */ /* 0x002fe800000006ff */
[----:B------:R-:W1:Y:S02]  /*37b0*/  SYNCS.PHASECHK.TRANS64.TRYWAIT P0, [UR9], R5 ;  /* 0x00000005ff0075a7 */ /* 0x000e640008001109 */
[----:B-1----:R-:W-:Y:S05]  /*37c0*/  @!P0 BRA `(.L_x_73) ;  /* 0x00000080009c8947 */ /* 0x002fea0003800000 */
.L_x_72:
[----:B------:R-:W-:Y:S01]  /*37d0*/  UISETP.NE.AND UP0, UPT, UR18, 0x1, UPT ;  /* 0x000000011200788c */ /* 0x000fe2000bf05270 */
[----:B------:R-:W-:Y:S01]  /*37e0*/  PLOP3.LUT P2, PT, PT, PT, PT, 0x80, 0x8 ;  /* 0x000000000008781c */ /* 0x000fe20003f4f070 */
[----:B------:R-:W-:Y:S02]  /*37f0*/  UIADD3 UR21, UPT, UPT, UR17, 0x1, URZ ;  /* 0x0000000111157890 */ /* 0x000fe4000fffe0ff */
[----:B------:R-:W-:Y:S02]  /*3800*/  ULEA UR30, UR17, UR15, 0x9 ;  /* 0x0000000f111e7291 */ /* 0x000fe4000f8e48ff */
[----:B------:R-:W-:Y:S01]  /*3810*/  UISETP.NE.AND UP1, UPT, UR21, 0x5, UPT ;  /* 0x000000051500788c */ /* 0x000fe2000bf25270 */
[----:B------:R-:W-:Y:S01]  /*3820*/  PLOP3.LUT P0, PT, PT, PT, UP0, 0x80, 0x8 ;  /* 0x000000000008781c */ /* 0x000fe20003f0f008 */
[----:B------:R-:W-:Y:S02]  /*3830*/  ULEA UR32, UR17, UR14, 0x9 ;  /* 0x0000000e11207291 */ /* 0x000fe4000f8e48ff */
[----:B------:R-:W-:Y:S02]  /*3840*/  USEL UR16, URZ, 0x1, UP1 ;  /* 0x00000001ff107887 */ /* 0x000fe40008800000 */
[----:B------:R-:W-:Y:S02]  /*3850*/  USEL UR21, UR21, URZ, UP1 ;  /* 0x000000ff15157287 */ /* 0x000fe40008800000 */
[----:B------:R-:W-:Y:S02]  /*3860*/  UIADD3 UR36, UPT, UPT, UR30, 0x2, URZ ;  /* 0x000000021e247890 */ /* 0x000fe4000fffe0ff */
[----:B------:R-:W-:Y:S01]  /*3870*/  @UP0 ULEA UR6, UR21, UR8, 0x3 ;  /* 0x0000000815060291 */ /* 0x000fe2000f8e18ff */
[----:B------:R-:W-:Y:S01]  /*3880*/  LOP3.LUT R2, R2, UR16, RZ, 0x3c, !PT ;  /* 0x0000001002027c12 */ /* 0x000fe2000f8e3cff */
[----:B------:R-:W-:Y:S02]  /*3890*/  UIADD3 UR34, UPT, UPT, UR32, 0x2, URZ ;  /* 0x0000000220227890 */ /* 0x000fe4000fffe0ff */
[----:B------:R-:W-:Y:S01]  /*38a0*/  UIADD3 UR9, UPT, UPT, UR9, 0x28, URZ ;  /* 0x0000002809097890 */ /* 0x000fe2000fffe0ff */
[----:B-1----:R-:W-:Y:S01]  /*38b0*/  @P0 SHF.L.U32 R0, R2, 0x1f, RZ ;  /* 0x0000001f02000819 */ /* 0x002fe200000006ff */
[----:B------:R-:W-:Y:S01]  /*38c0*/  UMOV UR31, 0x80004020 ;  /* 0x80004020001f7882 */ /* 0x000fe20000000000 */
[----:B------:R-:W-:Y:S01]  /*38d0*/  UMOV UR33, 0x80004020 ;  /* 0x8000402000217882 */ /* 0x000fe20000000000 */
[----:B------:R-:W-:Y:S01]  /*38e0*/  UMOV UR37, 0x80004020 ;  /* 0x8000402000257882 */ /* 0x000fe20000000000 */
[----:B------:R2:W3:Y:S01]  /*38f0*/  @P0 SYNCS.PHASECHK.TRANS64.TRYWAIT P2, [UR6], R0 ;  /* 0x00000000ff0005a7 */ /* 0x0004e20008041106 */
[----:B------:R-:W-:Y:S01]  /*3900*/  UIADD3 UR20, UPT, UPT, UR20, 0x1, URZ ;  /* 0x0000000114147890 */ /* 0x000fe2000fffe0ff */
[----:B------:R2:W-:Y:S01]  /*3910*/  UTCHMMA.2CTA gdesc[UR32], gdesc[UR30], tmem[UR11], tmem[UR28], idesc[UR29], UP3 ;  /* 0x00ff1c1e200075ea */ /* 0x0005e20009a0000b */
[----:B------:R-:W-:Y:S02]  /*3920*/  UIADD3 UR18, UPT, UPT, UR18, -0x1, URZ ;  /* 0xffffffff12127890 */ /* 0x000fe4000fffe0ff */
[----:B------:R-:W-:Y:S02]  /*3930*/  UISETP.NE.AND UP0, UPT, UR20, UR19, UPT ;  /* 0x000000131400728c */ /* 0x000fe4000bf05270 */
[----:B------:R-:W-:Y:S01]  /*3940*/  UPLOP3.LUT UP3, UPT, UPT, UPT, UPT, 0x80, 0x8 ;  /* 0x000000000008789c */ /* 0x000fe20003f6f070 */
[----:B------:R-:W-:Y:S01]  /*3950*/  UMOV UR35, 0x80004020 ;  /* 0x8000402000237882 */ /* 0x000fe20000000000 */
[----:B------:R-:W-:Y:S01]  /*3960*/  UMOV UR17, UR21 ;  /* 0x0000001500117c82 */ /* 0x000fe20008000000 */
[----:B------:R2:W-:Y:S01]  /*3970*/  UTCHMMA.2CTA gdesc[UR34], gdesc[UR36], tmem[UR11], tmem[UR26], idesc[UR27], UPT ;  /* 0x00ff1a24220075ea */ /* 0x0005e2000ba0000b */
[----:B------:R2:W-:Y:S03]  /*3980*/  UTCBAR.2CTA.MULTICAST [UR9], URZ, UR13 ;  /* 0x000000ff090073e9 */ /* 0x0005e6000820080d */
[----:B------:R-:W-:Y:S05]  /*3990*/  BRA.U UP0, `(.L_x_74) ;  /* 0xfffffffd00787547 */ /* 0x000fea000b83ffff */
.L_x_71:
[----:B------:R-:W-:Y:S01]  /*39a0*/  UIADD3 UR10, UPT, UPT, UR10, 0xc0, URZ ;  /* 0x000000c00a0a7890 */ /* 0x000fe2000fffe0ff */
[----:B------:R-:W-:-:S08]  /*39b0*/  UMOV UR20, UR19 ;  /* 0x0000001300147c82 */ /* 0x000fd00008000000 */
[----:B------:R4:W-:Y:S01]  /*39c0*/  UTCBAR.2CTA.MULTICAST [UR10], URZ, UR12 ;  /* 0x000000ff0a0073e9 */ /* 0x0009e2000820080c */
[----:B------:R-:W-:Y:S02]  /*39d0*/  NOP ;  /* 0x0000000000007918 */ /* 0x000fe40000000000 */
.L_x_69:
[----:B------:R-:W-:Y:S01]  /*39e0*/  UIADD3 UR22, UPT, UPT, UR22, 0x1, URZ ;  /* 0x0000000116167890 */ /* 0x000fe2000fffe0ff */
[----:B------:R-:W-:-:S03]  /*39f0*/  ISETP.NE.AND P0, PT, R8, 0x2, PT ;  /* 0x000000020800780c */ /* 0x000fc60003f05270 */
[----:B------:R-:W-:Y:S01]  /*3a00*/  UISETP.NE.AND UP0, UPT, UR22, 0x2, UPT ;  /* 0x000000021600788c */ /* 0x000fe2000bf05270 */
[----:B-12---:R-:W-:Y:S02]  /*3a10*/  SEL R0, RZ, 0x1, P0 ;  /* 0x00000001ff007807 */ /* 0x006fe40000000000 */
[----:B------:R-:W-:Y:S01]  /*3a20*/  SEL R8, R8, RZ, P0 ;  /* 0x000000ff08087207 */ /* 0x000fe20000000000 */
[----:B------:R-:W-:Y:S01]  /*3a30*/  USEL UR6, URZ, 0x1, UP0 ;  /* 0x00000001ff067887 */ /* 0x000fe20008000000 */
[----:B------:R-:W-:Y:S01]  /*3a40*/  LOP3.LUT R3, R3, R0, RZ, 0x3c, !PT ;  /* 0x0000000003037212 */ /* 0x000fe200078e3cff */
[----:B------:R-:W-:-:S04]  /*3a50*/  USEL UR22, UR22, URZ, UP0 ;  /* 0x000000ff16167287 */ /* 0x000fc80008000000 */
[----:B------:R-:W-:Y:S01]  /*3a60*/  LOP3.LUT R9, R9, UR6, RZ, 0x3c, !PT ;  /* 0x0000000609097c12 */ /* 0x000fe2000f8e3cff */
[----:B------:R-:W-:Y:S07]  /*3a70*/  @P1 BRA `(.L_x_75) ;  /* 0xfffffff800b01947 */ /* 0x000fee000383ffff */
[----:B------:R-:W1:Y:S01]  /*3a80*/  S2UR UR6, SR_CgaCtaId ;  /* 0x00000000000679c3 */ /* 0x000e620000008800 */
[----:B------:R-:W-:Y:S01]  /*3a90*/  ELECT P0, URZ, PT ;  /* 0x0000000000ff782f */ /* 0x000fe20003800000 */
[----:B------:R-:W-:Y:S01]  /*3aa0*/  HFMA2 R0, -RZ, RZ, 0, 5.9604644775390625e-08 ;  /* 0x00000001ff007431 */ /* 0x000fe200000001ff */
[----:B------:R-:W-:-:S05]  /*3ab0*/  UMOV UR7, 0x40 ;  /* 0x0000004000077882 */ /* 0x000fca0000000000 */
[----:B------:R-:W-:Y:S01]  /*3ac0*/  UVIRTCOUNT.DEALLOC.SMPOOL 0x80 ;  /* 0x000000800000784c */ /* 0x000fe20000000000 */
[----:B------:R-:W-:Y:S02]  /*3ad0*/  UISETP.NE.AND UP0, UPT, UR5, URZ, UPT ;  /* 0x000000ff0500728c */ /* 0x000fe4000bf05270 */
[----:B-1----:R-:W-:-:S09]  /*3ae0*/  ULEA UR6, UR6, UR7, 0x18 ;  /* 0x0000000706067291 */ /* 0x002fd2000f8ec0ff */
[----:B------:R1:W-:Y:S01]  /*3af0*/  @P0 STS.U8 [UR6+0x1c], R0 ;  /* 0x00001c00ff000988 */ /* 0x0003e20008000006 */
[----:B------:R-:W-:Y:S05]  /*3b00*/  BRA.U UP0, `(.L_x_76) ;  /* 0x0000000100587547 */ /* 0x000fea000b800000 */
[----:B------:R-:W-:Y:S01]  /*3b10*/  UIADD3 UR7, UPT, UPT, UR8, 0xd0, URZ ;  /* 0x000000d008077890 */ /* 0x000fe2000fffe0ff */
[----:B------:R-:W-:-:S03]  /*3b20*/  SHF.L.U32 R3, R9, 0x1f, RZ ;  /* 0x0000001f09037819 */ /* 0x000fc600000006ff */
[----:B------:R-:W-:-:S09]  /*3b30*/  ULEA UR5, UR22, UR7, 0x3 ;  /* 0x0000000716057291 */ /* 0x000fd2000f8e18ff */
[----:B------:R-:W2:Y:S02]  /*3b40*/  SYNCS.PHASECHK.TRANS64.TRYWAIT P0, [UR5], R3 ;  /* 0x00000003ff0075a7 */ /* 0x000ea40008001105 */
[----:B--2---:R-:W-:Y:S05]  /*3b50*/  @!P0 BRA `(.L_x_77) ;  /* 0x0000007c00d08947 */ /* 0x004fea0003800000 */
.L_x_173:
[----:B------:R-:W-:-:S04]  /*3b60*/  UIADD3 UR9, UPT, UPT, UR22, 0x1, URZ ;  /* 0x0000000116097890 */ /* 0x000fc8000fffe0ff */
[----:B------:R-:W-:-:S04]  /*3b70*/  UISETP.NE.AND UP1, UPT, UR9, 0x2, UPT ;  /* 0x000000020900788c */ /* 0x000fc8000bf25270 */
[----:B------:R-:W-:Y:S02]  /*3b80*/  USEL UR5, URZ, 0x1, UP1 ;  /* 0x00000001ff057887 */ /* 0x000fe40008800000 */
[----:B------:R-:W-:-:S04]  /*3b90*/  USEL UR9, UR9, URZ, UP1 ;  /* 0x000000ff09097287 */ /* 0x000fc80008800000 */
[----:B------:R-:W-:Y:S01]  /*3ba0*/  ULEA UR9, UR9, UR7, 0x3 ;  /* 0x0000000709097291 */ /* 0x000fe2000f8e18ff */
[----:B-1----:R-:W-:-:S04]  /*3bb0*/  LOP3.LUT R3, R9, UR5, RZ, 0x3c, !PT ;  /* 0x0000000509037c12 */ /* 0x002fc8000f8e3cff */
[----:B------:R-:W-:Y:S01]  /*3bc0*/  SHF.L.U32 R3, R3, 0x1f, RZ ;  /* 0x0000001f03037819 */ /* 0x000fe200000006ff */
[----:B------:R-:W-:-:S04]  /*3bd0*/  IMAD.U32 R0, RZ, RZ, UR9 ;  /* 0x00000009ff007e24 */ /* 0x000fc8000f8e00ff */
[----:B------:R1:W2:Y:S03]  /*3be0*/  SYNCS.PHASECHK.TRANS64.TRYWAIT P0, [R0+URZ], R3 ;  /* 0x00000003000075a7 */ /* 0x0002a600080011ff */
[----:B--2---:R-:W-:Y:S05]  /*3bf0*/  @!P0 NANOSLEEP.SYNCS 0x989680 ;  /* 0x009896800000895d */ /* 0x004fea0003900000 */
[----:B------:R-:W2:Y:S02]  /*3c00*/  @!P0 SYNCS.PHASECHK.TRANS64 P0, [R0+URZ], R3 ;  /* 0x00000003000085a7 */ /* 0x000ea400080010ff */
[----:B--2---:R-:W-:Y:S05]  /*3c10*/  @P0 BRA `(.L_x_78) ;  /* 0x0000000000200947 */ /* 0x004fea0003800000 */
.L_x_79:
[----:B--2---:R2:W1:Y:S02]  /*3c20*/  SYNCS.PHASECHK.TRANS64.TRYWAIT P0, [R0+URZ], R3 ;  /* 0x00000003000075a7 */ /* 0x00446400080011ff */
[----:B-1----:R-:W-:Y:S05]  /*3c30*/  @!P0 NANOSLEEP.SYNCS 0x989680 ;  /* 0x009896800000895d */ /* 0x002fea0003900000 */
[----:B------:R-:W1:Y:S02]  /*3c40*/  @!P0 SYNCS.PHASECHK.TRANS64 P0, [R0+URZ], R3 ;  /* 0x00000003000085a7 */ /* 0x000e6400080010ff */
[----:B-1----:R-:W-:Y:S05]  /*3c50*/  @!P0 BRA `(.L_x_79) ;  /* 0xfffffffc00f08947 */ /* 0x002fea000383ffff */
[----:B------:R-:W-:Y:S05]  /*3c60*/  BRA `(.L_x_78) ;  /* 0x00000000000c7947 */ /* 0x000fea0003800000 */
.L_x_76:
[----:B------:R-:W-:-:S04]  /*3c70*/  UIADD3 UR5, UPT, UPT, UR8, 0x100, URZ ;  /* 0x0000010008057890 */ /* 0x000fc8000fffe0ff */
[----:B------:R-:W-:-:S09]  /*3c80*/  UPRMT UR5, UR4, 0x654, UR5 ;  /* 0x0000065404057896 */ /* 0x000fd20008000005 */
[----:B------:R-:W-:Y:S03]  /*3c90*/  SYNCS.ARRIVE.TRANS64.RED.A1T0 RZ, [UR5], RZ ;  /* 0x000000ffffff79a7 */ /* 0x000fe60008100405 */
.L_x_78:
[----:B-12---:R-:W-:Y:S01]  /*3ca0*/  SHF.L.U32 R3, RZ, 0x1f, RZ ;  /* 0x0000001fff037819 */ /* 0x006fe200000006ff */
[----:B------:R-:W-:Y:S01]  /*3cb0*/  UIADD3 UR5, UPT, UPT, UR8, 0x100, URZ ;  /* 0x0000010008057890 */ /* 0x000fe2000fffe0ff */
[----:B------:R-:W-:Y:S02]  /*3cc0*/  PLOP3.LUT P0, PT, PT, PT, UP0, 0x80, 0x8 ;  /* 0x000000000008781c */ /* 0x000fe40003f0f008 */
[----:B------:R-:W1:Y:S02]  /*3cd0*/  SYNCS.PHASECHK.TRANS64.TRYWAIT P1, [UR8+0x100], R3 ;  /* 0x00010003ff0075a7 */ /* 0x000e640008021108 */
[----:B-1----:R-:W-:Y:S09]  /*3ce0*/  @!P1 BRA `(.L_x_80) ;  /* 0x0000007c00849947 */ /* 0x002ff20003800000 */
.L_x_175:
[----:B------:R-:W-:Y:S01]  /*3cf0*/  @!UP0 UPRMT UR5, UR4, 0x654, UR5 ;  /* 0x0000065404058896 */ /* 0x000fe20008000005 */
[----:B------:R-:W-:Y:S02]  /*3d00*/  UMOV UR8, 0xffff ;  /* 0x0000ffff00087882 */ /* 0x000fe40000000000 */
[----:B------:R-:W-:-:S06]  /*3d10*/  UMOV UR4, 0x1 ;  /* 0x0000000100047882 */ /* 0x000fcc0000000000 */
[----:B------:R-:W-:Y:S01]  /*3d20*/  @!P0 SYNCS.ARRIVE.TRANS64.RED.A1T0 RZ, [UR5], RZ ;  /* 0x000000ffffff89a7 */ /* 0x000fe20008100405 */
[----:B------:R-:W-:Y:S01]  /*3d30*/  NOP ;  /* 0x0000000000007918 */ /* 0x000fe20000000000 */
[----:B-1----:R-:W1:Y:S01]  /*3d40*/  LDS R0, [UR6+0x14] ;  /* 0x00001406ff007984 */ /* 0x002e620008000800 */
[----:B------:R-:W-:-:S04]  /*3d50*/  ULOP3.LUT UR5, UR24, 0xffff, URZ, 0xc0, !UPT ;  /* 0x0000ffff18057892 */ /* 0x000fc8000f8ec0ff */
[----:B------:R-:W-:-:S04]  /*3d60*/  USHF.R.U32.HI UR5, URZ, 0x5, UR5 ;  /* 0x00000005ff057899 */ /* 0x000fc80008011605 */
[----:B------:R-:W-:Y:S02]  /*3d70*/  USHF.L.U32 UR8, UR8, UR5, URZ ;  /* 0x0000000508087299 */ /* 0x000fe400080006ff */
[----:B------:R-:W-:-:S04]  /*3d80*/  USHF.L.U32 UR4, UR4, UR5, URZ ;  /* 0x0000000504047299 */ /* 0x000fc800080006ff */
[----:B-1----:R-:W-:-:S04]  /*3d90*/  LOP3.LUT R0, R0, UR8, RZ, 0xc0, !PT ;  /* 0x0000000800007c12 */ /* 0x002fc8000f8ec0ff */
[----:B------:R-:W-:-:S13]  /*3da0*/  ISETP.NE.AND P0, PT, R0, UR8, PT ;  /* 0x0000000800007c0c */ /* 0x000fda000bf05270 */
[----:B------:R-:W-:Y:S05]  /*3db0*/  @P0 BRA `(.L_x_81) ;  /* 0x0000000000580947 */ /* 0x000fea0003800000 */
[----:B------:R-:W1:Y:S02]  /*3dc0*/  LDS R0, [UR6+0x18] ;  /* 0x00001806ff007984 */ /* 0x000e640008000800 */
[----:B-1----:R-:W-:-:S04]  /*3dd0*/  LOP3.LUT R0, R0, UR4, RZ, 0xc0, !PT ;  /* 0x0000000400007c12 */ /* 0x002fc8000f8ec0ff */
[----:B------:R-:W-:-:S13]  /*3de0*/  ISETP.NE.AND P0, PT, R0, UR4, PT ;  /* 0x0000000400007c0c */ /* 0x000fda000bf05270 */
[----:B------:R-:W-:Y:S05]  /*3df0*/  @P0 BRA `(.L_x_82) ;  /* 0x00000000003c0947 */ /* 0x000fea0003800000 */
[----:B------:R-:W1:Y:S01]  /*3e00*/  S2R R2, SR_LANEID ;  /* 0x0000000000027919 */ /* 0x000e620000000000 */
[----:B------:R-:W-:Y:S01]  /*3e10*/  ULOP3.LUT UR8, URZ, UR8, URZ, 0x33, !UPT ;  /* 0x00000008ff087292 */ /* 0x000fe2000f8e33ff */
[----:B------:R-:W-:Y:S01]  /*3e20*/  LOP3.LUT R4, RZ, UR4, RZ, 0x33, !PT ;  /* 0x00000004ff047c12 */ /* 0x000fe2000f8e33ff */
[----:B------:R-:W-:Y:S02]  /*3e30*/  VOTEU.ANY UR7, UPT, PT ;  /* 0x0000000000077886 */ /* 0x000fe400038e0100 */
[----:B------:R-:W-:Y:S01]  /*3e40*/  UFLO.U32 UR7, UR7 ;  /* 0x00000007000772bd */ /* 0x000fe200080e0000 */
[----:B------:R-:W2:Y:S01]  /*3e50*/  REDUX UR4, R4 ;  /* 0x00000000040473c4 */ /* 0x000ea20000000000 */
[----:B------:R-:W-:-:S06]  /*3e60*/  IMAD.U32 R0, RZ, RZ, UR8 ;  /* 0x00000008ff007e24 */ /* 0x000fcc000f8e00ff */
[----:B------:R1:W-:Y:S01]  /*3e70*/  UTCATOMSWS.AND URZ, UR8 ;  /* 0x0000000800ff79e3 */ /* 0x0003e20008000000 */
[----:B------:R-:W3:Y:S01]  /*3e80*/  REDUX UR5, R0 ;  /* 0x00000000000573c4 */ /* 0x000ee20000000000 */
[----:B-1----:R-:W-:Y:S01]  /*3e90*/  ISETP.EQ.U32.AND P0, PT, R2, UR7, PT ;  /* 0x0000000702007c0c */ /* 0x002fe2000bf02070 */
[----:B--2---:R-:W-:Y:S01]  /*3ea0*/  IMAD.U32 R2, RZ, RZ, UR4 ;  /* 0x00000004ff027e24 */ /* 0x004fe2000f8e00ff */
[----:B---3--:R-:W-:-:S11]  /*3eb0*/  MOV R3, UR5 ;  /* 0x0000000500037c02 */ /* 0x008fd60008000f00 */
[----:B------:R1:W-:Y:S04]  /*3ec0*/  @P0 ATOMS.AND RZ, [UR6+0x14], R3 ;  /* 0x00001403ffff098c */ /* 0x0003e8000a800006 */
[----:B------:R1:W-:Y:S01]  /*3ed0*/  @P0 ATOMS.AND RZ, [UR6+0x18], R2 ;  /* 0x00001802ffff098c */ /* 0x0003e2000a800006 */
[----:B------:R-:W-:Y:S05]  /*3ee0*/  BRA `(.L_x_83) ;  /* 0x0000000000147947 */ /* 0x000fea0003800000 */
.L_x_82:
[----:B------:R-:W-:Y:S02]  /*3ef0*/  MOV R2, 0x3f10 ;  /* 0x00003f1000027802 */ /* 0x000fe40000000f00 */
[----:B---345:R-:W-:Y:S05]  /*3f00*/  CALL.REL.NOINC `($__internal_0_$__cuda_sm10x_tcgen05_guardrail_trap_col_being_dealloced_not_returned_by_alloc) ;  /* 0x0000008000647944 */ /* 0x038fea0003c00000 */
[----:B------:R-:W-:Y:S05]  /*3f10*/  BRA `(.L_x_83) ;  /* 0x0000000000087947 */ /* 0x000fea0003800000 */
.L_x_81:
[----:B------:R-:W-:Y:S02]  /*3f20*/  MOV R2, 0x3f40 ;  /* 0x00003f4000027802 */ /* 0x000fe40000000f00 */
[----:B---345:R-:W-:Y:S05]  /*3f30*/  CALL.REL.NOINC `($__internal_2_$__cuda_sm10x_tcgen05_guardrail_trap_unallocated_columns_being_dealloced) ;  /* 0x0000008000707944 */ /* 0x038fea0003c00000 */
.L_x_83:
[----:B------:R-:W-:Y:S01]  /*3f40*/  NOP ;  /* 0x0000000000007918 */ /* 0x000fe20000000000 */
[----:B----4-:R-:W-:Y:S05]  /*3f50*/  EXIT ;  /* 0x000000000000794d */ /* 0x010fea0003800000 */
.L_x_56:
[----:B------:R-:W-:-:S09]  /*3f60*/  UISETP.NE.OR UP5, UPT, UR10, 0x3, !UP5 ;  /* 0x000000030a00788c */ /* 0x000fd2000efa5670 */
[----:B------:R-:W-:Y:S05]  /*3f70*/  BRA.U UP5, `(.L_x_84) ;  /* 0x0000001105147547 */ /* 0x000fea000b800000 */
[----:B------:R-:W1:Y:S01]  /*3f80*/  LDC R0, c[0x0][0xb30] ;  /* 0x0002cc00ff007b82 */ /* 0x000e620000000800 */
[----:B------:R-:W2:Y:S01]  /*3f90*/  LDCU.64 UR8, c[0x0][0x888] ;  /* 0x00011100ff0877ac */ /* 0x000ea20008000a00 */
[----:B------:R-:W-:Y:S02]  /*3fa0*/  HFMA2 R29, -RZ, RZ, 0, 0 ;  /* 0x00000000ff1d7431 */ /* 0x000fe400000001ff */
[----:B------:R-:W-:Y:S01]  /*3fb0*/  IMAD.MOV.U32 R31, RZ, RZ, 0x1 ;  /* 0x00000001ff1f7424 */ /* 0x000fe200078e00ff */
[----:B------:R-:W-:Y:S01]  /*3fc0*/  MOV R23, 0x4000 ;  /* 0x0000400000177802 */ /* 0x000fe20000000f00 */
[----:B------:R-:W3:Y:S01]  /*3fd0*/  LDCU.64 UR4, c[0x0][0x890] ;  /* 0x00011200ff0477ac */ /* 0x000ee20008000a00 */
[----:B------:R-:W-:Y:S01]  /*3fe0*/  IMAD.MOV.U32 R30, RZ, RZ, RZ ;  /* 0x000000ffff1e7224 */ /* 0x000fe200078e00ff */
[----:B------:R-:W4:Y:S01]  /*3ff0*/  LDC R19, c[0x0][0x370] ;  /* 0x0000dc00ff137b82 */ /* 0x000f220000000800 */
[----:B------:R-:W-:Y:S01]  /*4000*/  UMOV UR7, 0x400 ;  /* 0x0000040000077882 */ /* 0x000fe20000000000 */
[----:B------:R-:W-:-:S02]  /*4010*/  UPLOP3.LUT UP1, UPT, UPT, UPT, UPT, 0x40, 0x4 ;  /* 0x000000000004789c */ /* 0x000fc40003f2e870 */
[----:B------:R-:W-:-:S04]  /*4020*/  ULEA UR7, UR37, UR7, 0x18 ;  /* 0x0000000725077291 */ /* 0x000fc8000f8ec0ff */
[----:B------:R-:W4:Y:S01]  /*4030*/  LDC R2, c[0x0][0xb0c] ;  /* 0x0002c300ff027b82 */ /* 0x000f220000000800 */
[----:B------:R-:W-:Y:S02]  /*4040*/  UIADD3 UR13, UPT, UPT, UR7, 0x68, URZ ;  /* 0x00000068070d7890 */ /* 0x000fe4000fffe0ff */
[----:B--2---:R-:W-:Y:S02]  /*4050*/  UISETP.NE.U32.AND UP2, UPT, UR8, URZ, UPT ;  /* 0x000000ff0800728c */ /* 0x004fe4000bf45070 */
[----:B------:R-:W-:Y:S02]  /*4060*/  UIADD3 UR33, UPT, UPT, UR7, 0x50, URZ ;  /* 0x0000005007217890 */ /* 0x000fe4000fffe0ff */
[----:B---3--:R-:W-:Y:S01]  /*4070*/  UISETP.NE.U32.AND UP3, UPT, UR4, URZ, UPT ;  /* 0x000000ff0400728c */ /* 0x008fe2000bf65070 */
[----:B------:R-:W2:Y:S01]  /*4080*/  LDC R18, c[0x0][0xb20] ;  /* 0x0002c800ff127b82 */ /* 0x000ea20000000800 */
[----:B-1----:R-:W-:Y:S01]  /*4090*/  ISETP.NE.AND P1, PT, R0, 0x1, PT ;  /* 0x000000010000780c */ /* 0x002fe20003f25270 */
[----:B------:R-:W-:-:S02]  /*40a0*/  UISETP.NE.AND.EX UP2, UPT, UR9, URZ, UPT, UP2 ;  /* 0x000000ff0900728c */ /* 0x000fc4000bf45320 */
[----:B------:R-:W-:Y:S02]  /*40b0*/  UIADD3 UR25, UPT, UPT, UR7, 0x58, URZ ;  /* 0x0000005807197890 */ /* 0x000fe4000fffe0ff */
[----:B------:R-:W-:Y:S02]  /*40c0*/  UIADD3 UR17, UPT, UPT, UR7, 0x60, URZ ;  /* 0x0000006007117890 */ /* 0x000fe4000fffe0ff */
[----:B------:R-:W1:Y:S01]  /*40d0*/  LDC.64 R32, c[0x0][0x348] ;  /* 0x0000d200ff207b82 */ /* 0x000e620000000a00 */
[----:B------:R-:W-:Y:S02]  /*40e0*/  UPRMT UR13, UR37, 0x654, UR13 ;  /* 0x00000654250d7896 */ /* 0x000fe4000800000d */
[----:B------:R-:W-:-:S05]  /*40f0*/  UISETP.NE.AND.EX UP3, UPT, UR5, URZ, UPT, UP3 ;  /* 0x000000ff0500728c */ /* 0x000fca000bf65330 */
[----:B------:R-:W3:Y:S08]  /*4100*/  LDC.64 R16, c[0x0][0xb10] ;  /* 0x0002c400ff107b82 */ /* 0x000ef00000000a00 */
[----:B------:R-:W1:Y:S08]  /*4110*/  LDC.64 R6, c[0x0][0xb18] ;  /* 0x0002c600ff067b82 */ /* 0x000e700000000a00 */
[----:B------:R-:W1:Y:S08]  /*4120*/  LDC.64 R4, c[0x0][0xb28] ;  /* 0x0002ca00ff047b82 */ /* 0x000e700000000a00 */
[----:B--2-4-:R-:W1:Y:S02]  /*4130*/  LDC R22, c[0x0][0x374] ;  /* 0x0000dd00ff167b82 */ /* 0x014e640000000800 */
.L_x_95:
[C---:B------:R-:W-:Y:S02]  /*4140*/  LEA R0, R30.reuse, UR7, 0x3 ;  /* 0x000000071e007c11 */ /* 0x040fe4000f8e18ff */
[----:B------:R-:W-:Y:S02]  /*4150*/  SHF.L.U32 R3, R29, 0x1f, RZ ;  /* 0x0000001f1d037819 */ /* 0x000fe400000006ff */
[----:B------:R-:W-:Y:S02]  /*4160*/  LEA R24, R30, UR7, 0x4 ;  /* 0x000000071e187c11 */ /* 0x000fe4000f8e20ff */
[----:B--2---:R-:W2:Y:S02]  /*4170*/  SYNCS.PHASECHK.TRANS64.TRYWAIT P0, [R0+URZ+0xa0], R3 ;  /* 0x0000a003000075a7 */ /* 0x004ea400080011ff */
[----:B--2---:R-:W-:Y:S05]  /*4180*/  @!P0 BRA `(.L_x_85) ;  /* 0x0000007800748947 */ /* 0x004fea0003800000 */
.L_x_176:
[----:B------:R-:W-:Y:S01]  /*4190*/  ISETP.GE.AND P0, PT, R72, 0x1, PT ;  /* 0x000000014800780c */ /* 0x000fe20003f06270 */
[----:B------:R-:W4:Y:S01]  /*41a0*/  LDS.128 R24, [R24+0x110] ;  /* 0x0001100018187984 */ /* 0x000f220000000c00 */
[----:B--2---:R-:W-:Y:S01]  /*41b0*/  VIADD R0, R0, 0xb0 ;  /* 0x000000b000007836 */ /* 0x004fe20000000000 */
[----:B------:R-:W-:Y:S01]  /*41c0*/  @!PT LDS RZ, [RZ] ;  /* 0x00000000fffff984 */ /* 0x000fe20000000800 */
[----:B------:R-:W-:Y:S01]  /*41d0*/  @!PT LDS RZ, [RZ] ;  /* 0x00000000fffff984 */ /* 0x000fe20000000800 */
[----:B------:R-:W-:Y:S01]  /*41e0*/  @!PT LDS RZ, [RZ] ;  /* 0x00000000fffff984 */ /* 0x000fe20000000800 */
[----:B------:R-:W-:Y:S01]  /*41f0*/  @!PT LDS RZ, [RZ] ;  /* 0x00000000fffff984 */ /* 0x000fe20000000800 */
[----:B------:R2:W-:Y:S06]  /*4200*/  MEMBAR.ALL.CTA ;  /* 0x0000000000007992 */ /* 0x0005ec0000008000 */
[----:B--2---:R-:W2:Y:S01]  /*4210*/  FENCE.VIEW.ASYNC.S ;  /* 0x00000000000073c6 */ /* 0x004ea20000000000 */
[----:B------:R-:W-:Y:S04]  /*4220*/  PRMT R0, RZ, 0x654, R0 ;  /* 0x00000654ff007816 */ /* 0x000fe80000000000 */
[----:B--2---:R2:W-:Y:S01]  /*4230*/  SYNCS.ARRIVE.TRANS64.RED.A1T0 RZ, [R0+URZ], RZ ;  /* 0x000000ff00ff79a7 */ /* 0x0045e200081004ff */
[----:B----4-:R-:W-:Y:S11]  /*4240*/  LOP3.LUT P3, RZ, R26, 0x1, RZ, 0xc0, !PT ;  /* 0x000000011aff7812 */ /* 0x010ff6000786c0ff */
[----:B------:R-:W-:Y:S02]  /*4250*/  @!UPT UIADD3 URZ, UPT, UPT, URZ, URZ, URZ ;  /* 0x000000fffffff290 */ /* 0x000fe4000fffe0ff */
[----:B------:R-:W-:Y:S02]  /*4260*/  @P3 MOV R13, R24 ;  /* 0x00000018000d3202 */ /* 0x000fe40000000f00 */
[----:B------:R-:W-:Y:S01]  /*4270*/  @P3 LOP3.LUT R8, R25, 0xffff, RZ, 0xc0, !PT ;  /* 0x0000ffff19083812 */ /* 0x000fe200078ec0ff */
[----:B--2---:R-:W-:Y:S06]  /*4280*/  @!P0 BRA `(.L_x_86) ;  /* 0x0000000000a48947 */ /* 0x004fec0003800000 */
[----:B-1----:R-:W-:Y:S01]  /*4290*/  IMAD.HI.U32 R35, R22, R7, RZ ;  /* 0x0000000716237227 */ /* 0x002fe200078e00ff */
[----:B------:R-:W-:Y:S02]  /*42a0*/  ISETP.NE.AND P0, PT, R6, 0x1, PT ;  /* 0x000000010600780c */ /* 0x000fe40003f05270 */
[----:B------:R-:W-:Y:S01]  /*42b0*/  ISETP.NE.AND P2, PT, R72, 0x1, PT ;  /* 0x000000014800780c */ /* 0x000fe20003f45270 */
[----:B---3--:R-:W-:Y:S01]  /*42c0*/  IMAD.HI.U32 R34, R19, R16, RZ ;  /* 0x0000001013227227 */ /* 0x008fe200078e00ff */
[----:B------:R-:W-:Y:S02]  /*42d0*/  SHF.R.U32.HI R35, RZ, R18, R35 ;  /* 0x00000012ff237219 */ /* 0x000fe40000011623 */
[----:B------:R-:W-:Y:S01]  /*42e0*/  ISETP.NE.AND P4, PT, R2, 0x1, PT ;  /* 0x000000010200780c */ /* 0x000fe20003f85270 */
[----:B------:R-:W-:Y:S01]  /*42f0*/  IMAD.HI.U32 R36, R13, R16, RZ ;  /* 0x000000100d247227 */ /* 0x000fe200078e00ff */
[----:B------:R-:W-:Y:S02]  /*4300*/  SHF.R.U32.HI R34, RZ, R17, R34 ;  /* 0x00000011ff227219 */ /* 0x000fe40000011622 */
[----:B------:R-:W-:Y:S01]  /*4310*/  SEL R3, R22, R35, !P0 ;  /* 0x0000002316037207 */ /* 0x000fe20004000000 */
[C---:B------:R-:W-:Y:S01]  /*4320*/  IMAD.HI.U32 R35, R8.reuse, R7, RZ ;  /* 0x0000000708237227 */ /* 0x040fe200078e00ff */
[----:B------:R-:W-:Y:S02]  /*4330*/  SEL R11, R19, R34, !P4 ;  /* 0x00000022130b7207 */ /* 0x000fe40006000000 */
[----:B------:R-:W-:Y:S01]  /*4340*/  SHF.R.U32.HI R36, RZ, R17, R36 ;  /* 0x00000011ff247219 */ /* 0x000fe20000011624 */
[----:B------:R-:W-:Y:S01]  /*4350*/  IMAD.HI.U32 R38, R3, R4, RZ ;  /* 0x0000000403267227 */ /* 0x000fe200078e00ff */
[----:B------:R-:W-:Y:S03]  /*4360*/  SHF.R.U32.HI R35, RZ, R18, R35 ;  /* 0x00000012ff237219 */ /* 0x000fe60000011623 */
[----:B------:R-:W-:Y:S01]  /*4370*/  IMAD.HI.U32 R34, R11, R4, RZ ;  /* 0x000000040b227227 */ /* 0x000fe200078e00ff */
[----:B------:R-:W-:Y:S02]  /*4380*/  @P2 SHF.R.U32.HI R3, RZ, R5, R38 ;  /* 0x00000005ff032219 */ /* 0x000fe40000011626 */
[----:B------:R-:W-:Y:S02]  /*4390*/  SEL R9, R8, R35, !P0 ;  /* 0x0000002308097207 */ /* 0x000fe40004000000 */
[----:B------:R-:W-:Y:S01]  /*43a0*/  @P2 SHF.R.U32.HI R11, RZ, R5, R34 ;  /* 0x00000005ff0b2219 */ /* 0x000fe20000011622 */
[C---:B------:R-:W-:Y:S01]  /*43b0*/  IMAD R10, R72.reuse, R3, RZ ;  /* 0x00000003480a7224 */ /* 0x040fe200078e02ff */
[----:B------:R-:W-:Y:S01]  /*43c0*/  SEL R3, R13, R36, !P4 ;  /* 0x000000240d037207 */ /* 0x000fe20006000000 */
[C---:B------:R-:W-:Y:S03]  /*43d0*/  IMAD.HI.U32 R14, R9.reuse, R4, RZ ;  /* 0x00000004090e7227 */ /* 0x040fe600078e00ff */
[----:B------:R-:W-:Y:S01]  /*43e0*/  ISETP.GE.AND P0, PT, R9, R10, PT ;  /* 0x0000000a0900720c */ /* 0x000fe20003f06270 */
[C---:B------:R-:W-:Y:S01]  /*43f0*/  IMAD R12, R72.reuse, R11, RZ ;  /* 0x0000000b480c7224 */ /* 0x040fe200078e02ff */
[-C--:B------:R-:W-:Y:S04]  /*4400*/  SHF.R.U32.HI R14, RZ, R5.reuse, R14 ;  /* 0x00000005ff0e7219 */ /* 0x080fe8000001160e */
[----:B------:R-:W-:Y:S02]  /*4410*/  ISETP.GE.OR P0, PT, R3, R12, P0 ;  /* 0x0000000c0300720c */ /* 0x000fe40000706670 */
[----:B------:R-:W-:Y:S05]  /*4420*/  SEL R15, R9, R14, !P2 ;  /* 0x0000000e090f7207 */ /* 0x000fea0005000000 */
[----:B------:R-:W-:Y:S04]  /*4430*/  IMAD.MOV R14, RZ, RZ, -R15 ;  /* 0x000000ffff0e7224 */ /* 0x000fe800078e0a0f */
[----:B------:R-:W-:Y:S02]  /*4440*/  IMAD R14, R72, R14, R9 ;  /* 0x0000000e480e7224 */ /* 0x000fe400078e0209 */
[C---:B------:R-:W-:Y:S05]  /*4450*/  @!P0 IMAD.HI.U32 R10, R3.reuse, R4, RZ ;  /* 0x00000004030a8227 */ /* 0x040fea00078e00ff */
[----:B------:R-:W-:Y:S04]  /*4460*/  @!P0 SHF.R.U32.HI R10, RZ, R5, R10 ;  /* 0x00000005ff0a8219 */ /* 0x000fe8000001160a */
[----:B------:R-:W-:Y:S01]  /*4470*/  @!P0 SEL R0, R3, R10, !P2 ;  /* 0x0000000a03008207 */ /* 0x000fe20005000000 */
[----:B------:R-:W-:Y:S03]  /*4480*/  IMAD.MOV R10, RZ, RZ, -R3 ;  /* 0x000000ffff0a7224 */ /* 0x000fe600078e0a03 */
[----:B------:R-:W-:Y:S01]  /*4490*/  @!P0 IADD3 R15, PT, PT, R15, -R0, RZ ;  /* 0x800000000f0f8210 */ /* 0x000fe20007ffe0ff */
[----:B------:R-:W-:Y:S01]  /*44a0*/  @!P0 IMAD R0, R11, R14, R0 ;  /* 0x0000000e0b008224 */ /* 0x000fe200078e0200 */
[----:B------:R-:W-:Y:S01]  /*44b0*/  IADD3 R11, PT, PT, -R9, RZ, RZ ;  /* 0x000000ff090b7210 */ /* 0x000fe20007ffe1ff */
[----:B------:R-:W-:Y:S02]  /*44c0*/  IMAD R13, R2, R10, R13 ;  /* 0x0000000a020d7224 */ /* 0x000fe400078e020d */
[----:B------:R-:W-:Y:S02]  /*44d0*/  @!P0 IMAD R9, R15, R72, R3 ;  /* 0x000000480f098224 */ /* 0x000fe400078e0203 */
[----:B------:R-:W-:Y:S02]  /*44e0*/  @!P0 IMAD.MOV.U32 R3, RZ, RZ, R0 ;  /* 0x000000ffff038224 */ /* 0x000fe400078e0000 */
[----:B------:R-:W-:Y:S02]  /*44f0*/  IMAD R8, R6, R11, R8 ;  /* 0x0000000b06087224 */ /* 0x000fe400078e0208 */
[----:B------:R-:W-:Y:S02]  /*4500*/  IMAD R13, R3, R2, R13 ;  /* 0x00000002030d7224 */ /* 0x000fe400078e020d */
[----:B------:R-:W-:Y:S02]  /*4510*/  IMAD R8, R9, R6, R8 ;  /* 0x0000000609087224 */ /* 0x000fe400078e0208 */
.L_x_86:
[----:B------:R-:W-:Y:S05]  /*4520*/  BRA.U UP1, `(.L_x_87) ;  /* 0x0000000101107547 */ /* 0x000fea000b800000 */
[----:B------:R-:W-:Y:S04]  /*4530*/  MOV R0, UR6 ;  /* 0x0000000600007c02 */ /* 0x000fe80008000f00 */
[----:B------:R-:W-:Y:S04]  /*4540*/  SHF.L.U32 R3, R0, 0x1f, RZ ;  /* 0x0000001f00037819 */ /* 0x000fe800000006ff */
[----:B------:R-:W2:Y:S02]  /*4550*/  SYNCS.PHASECHK.TRANS64.TRYWAIT P0, [UR7+0x98], R3 ;  /* 0x00009803ff0075a7 */ /* 0x000ea40008001107 */
[----:B--2---:R-:W-:Y:S05]  /*4560*/  @!P0 BRA `(.L_x_88) ;  /* 0x0000007400908947 */ /* 0x004fea0003800000 */
.L_x_87:
[----:B------:R-:W-:Y:S02]  /*4570*/  R2UR UR35, R21 ;  /* 0x00000000152372ca */ /* 0x000fe400000e0000 */
[----:B------:R-:W-:Y:S02]  /*4580*/  R2UR UR34, R20 ;  /* 0x00000000142272ca */ /* 0x000fe400000e0000 */
[----:B------:R-:W-:Y:S02]  /*4590*/  ISETP.NE.U32.AND P2, PT, RZ, UR4, PT ;  /* 0x00000004ff007c0c */ /* 0x000fe4000bf45070 */
[----:B------:R-:W-:Y:S02]  /*45a0*/  SHF.L.U32 R12, R31, 0x1f, RZ ;  /* 0x0000001f1f0c7819 */ /* 0x000fe400000006ff */
[----:B------:R-:W-:Y:S05]  /*45b0*/  ISETP.NE.AND.EX P2, PT, RZ, UR5, PT, P2 ;  /* 0x00000005ff007c0c */ /* 0x000fea000bf45320 */
[----:B------:R-:W-:Y:S02]  /*45c0*/  USHF.L.U32 UR35, UR35, 0x7, URZ ;  /* 0x0000000723237899 */ /* 0x000fe400080006ff */
[----:B------:R-:W-:Y:S01]  /*45d0*/  USHF.L.U32 UR34, UR34, 0x8, URZ ;  /* 0x0000000822227899 */ /* 0x000fe200080006ff */
[----:B------:R-:W-:Y:S11]  /*45e0*/  BRA.U !UP3, `(.L_x_89) ;  /* 0x000000010b347547 */ /* 0x000ff6000b800000 */
[----:B------:R-:W-:Y:S01]  /*45f0*/  UPLOP3.LUT UP0, UPT, UPT, UPT, UP2, 0x80, 0x8 ;  /* 0x000000000008789c */ /* 0x000fe20003f0f020 */
[----:B--2---:R-:W-:Y:S02]  /*4600*/  HFMA2 R0, -RZ, RZ, 0, 5.9604644775390625e-08 ;  /* 0x00000001ff007431 */ /* 0x004fe400000001ff */
[----:B------:R-:W-:Y:S03]  /*4610*/  IMAD.MOV.U32 R155, RZ, RZ, 0x1 ;  /* 0x00000001ff9b7424 */ /* 0x000fe600078e00ff */
[----:B------:R-:W-:Y:S05]  /*4620*/  PLOP3.LUT P0, PT, PT, PT, UP0, 0x80, 0x8 ;  /* 0x000000000008781c */ /* 0x000fea0003f0f008 */
[----:B------:R-:W2:Y:S01]  /*4630*/  @UP0 LDCU.64 UR10, c[0x0][0x888] ;  /* 0x00011100ff0a07ac */ /* 0x000ea20008000a00 */
[----:B------:R-:W-:Y:S07]  /*4640*/  @UP0 UIMAD UR8, UR36, UR4, URZ ;  /* 0x00000004240802a4 */ /* 0x000fee000f8e02ff */
[----:B------:R-:W-:Y:S01]  /*4650*/  @!P0 PRMT R155, R0, 0x7610, R155 ;  /* 0x00007610009b8816 */ /* 0x000fe2000000009b */
[----:B--2---:R-:W-:Y:S03]  /*4660*/  @UP0 UIMAD.WIDE UR10, UR8, 0x4, UR10 ;  /* 0x00000004080a08a5 */ /* 0x004fe6000f8e020a */
[----:B------:R-:W2:Y:S03]  /*4670*/  @!UP0 LDCU UR8, c[0x0][0x880] ;  /* 0x00011000ff0887ac */ /* 0x000ea60008000800 */
[----:B------:R-:W-:Y:S01]  /*4680*/  IMAD.U32 R10, RZ, RZ, UR10 ;  /* 0x0000000aff0a7e24 */ /* 0x000fe2000f8e00ff */
[----:B------:R-:W-:Y:S05]  /*4690*/  MOV R11, UR11 ;  /* 0x0000000b000b7c02 */ /* 0x000fea0008000f00 */
[----:B-----5:R4:W5:Y:S02]  /*46a0*/  @P0 LDG.E R81, desc[UR46][R10.64] ;  /* 0x0000002e0a510981 */ /* 0x020964000c1e1900 */
[----:B--2-4-:R-:W-:Y:S07]  /*46b0*/  @!P0 IMAD.U32 R81, RZ, RZ, UR8 ;  /* 0x00000008ff518e24 */ /* 0x014fee000f8e00ff */
.L_x_89:
[----:B-----5:R-:W-:Y:S01]  /*46c0*/  @!P2 FSETP.EQ.AND P0, PT, R81, RZ, PT ;  /* 0x000000ff5100a20b */ /* 0x020fe20003f02000 */
[----:B------:R-:W-:Y:S01]  /*46d0*/  @!UPT UIADD3 URZ, UPT, UPT, URZ, URZ, URZ ;  /* 0x000000fffffff290 */ /* 0x000fe2000fffe0ff */
[----:B------:R-:W-:Y:S11]  /*46e0*/  @!P2 BRA `(.L_x_90) ;  /* 0x000000000014a947 */ /* 0x000ff60003800000 */
[----:B------:R-:W-:Y:S02]  /*46f0*/  LOP3.LUT P2, RZ, R155, 0xff, RZ, 0xc0, !PT ;  /* 0x000000ff9bff7812 */ /* 0x000fe4000784c0ff */
[----:B------:R-:W-:Y:S04]  /*4700*/  PLOP3.LUT P0, PT, PT, PT, UP0, 0x80, 0x8 ;  /* 0x000000000008781c */ /* 0x000fe80003f0f008 */
[----:B------:R-:W-:Y:S07]  /*4710*/  PLOP3.LUT P0, PT, P0, PT, PT, 0x8, 0x80 ;  /* 0x000000000080781c */ /* 0x000fee000070e170 */
[----:B------:R-:W-:Y:S11]  /*4720*/  @P2 FSETP.EQ.AND P0, PT, R81, RZ, PT ;  /* 0x000000ff5100220b */ /* 0x000ff60003f02000 */
[----:B------:R-:W-:Y:S02]  /*4730*/  @!UPT UIADD3 URZ, UPT, UPT, URZ, URZ, URZ ;  /* 0x000000fffffff290 */ /* 0x000fe4000fffe0ff */
.L_x_90:
[----:B------:R-:W4:Y:S01]  /*4740*/  SYNCS.PHASECHK.TRANS64.TRYWAIT P2, [UR7+0x70], R12 ;  /* 0x0000700cff0075a7 */ /* 0x000f220008041107 */
[----:B------:R-:W-:Y:S04]  /*4750*/  ELECT P4, URZ, PT ;  /* 0x0000000000ff782f */ /* 0x000fe80003880000 */
[----:B------:R-:W-:Y:S11]  /*4760*/  PLOP3.LUT P4, PT, P0, P4, PT, 0xf2, 0x2f ;  /* 0x00000000002f781c */ /* 0x000ff60000789e72 */
[----:B------:R-:W-:Y:S02]  /*4770*/  @!UPT UIADD3 URZ, UPT, UPT, URZ, URZ, URZ ;  /* 0x000000fffffff290 */ /* 0x000fe4000fffe0ff */
[----:B-1----:R-:W-:Y:S05]  /*4780*/  @!P4 IADD3 R9, P0, PT, R32, 0x580, RZ ;  /* 0x000005802009c810 */ /* 0x002fea0007f1e0ff */
[----:B--2---:R-:W-:Y:S01]  /*4790*/  @!P4 IMAD.X R0, RZ, RZ, R33, P0 ;  /* 0x000000ffff00c224 */ /* 0x004fe200000e0621 */
[----:B----4-:R-:W-:Y:S07]  /*47a0*/  @!P2 BRA `(.L_x_91) ;  /* 0x000000740018a947 */ /* 0x010fee0003800000 */
.L_x_179:
[----:B------:R-:W-:Y:S01]  /*47b0*/  @!P4 R2UR UR8, R0 ;  /* 0x000000000008c2ca */ /* 0x000fe200000e0000 */
[----:B------:R-:W-:Y:S01]  /*47c0*/  VOTEU.ALL UP1, P4 ;  /* 0x0000000000ff7886 */ /* 0x000fe20002020000 */
[----:B------:R-:W-:Y:S01]  /*47d0*/  @!P4 R2UR UR9, R9 ;  /* 0x000000000909c2ca */ /* 0x000fe200000e0000 */
[----:B------:R-:W-:Y:S01]  /*47e0*/  @!P4 IMAD.MOV.U32 R0, RZ, RZ, 0x4000 ;  /* 0x00004000ff00c424 */ /* 0x000fe200078e00ff */
[----:B------:R-:W-:Y:S01]  /*47f0*/  UMOV UR10, 0x0 ;  /* 0x00000000000a7882 */ /* 0x000fe20000000000 */
[----:B------:R-:W-:Y:S01]  /*4800*/  UMOV UR11, 0x10000000 ;  /* 0x10000000000b7882 */ /* 0x000fe20000000000 */
[----:B------:R-:W-:Y:S01]  /*4810*/  @!UP1 UIADD3 UR32, UPT, UPT, UR7, 0x400, URZ ;  /* 0x0000040007209890 */ /* 0x000fe2000fffe0ff */
[----:B------:R-:W-:Y:S01]  /*4820*/  @!P4 IADD3 R9, P0, PT, R32, 0x580, RZ ;  /* 0x000005802009c810 */ /* 0x000fe20007f1e0ff */
[----:B------:R-:W-:Y:S05]  /*4830*/  VOTEU.ALL UP1, P4 ;  /* 0x0000000000ff7886 */ /* 0x000fea0002020000 */
[----:B------:R-:W-:Y:S01]  /*4840*/  IMAD.U32 R11, RZ, RZ, UR8 ;  /* 0x00000008ff0b7e24 */ /* 0x000fe2000f8e00ff */
[----:B------:R-:W-:Y:S01]  /*4850*/  UPRMT UR8, UR37, 0x654, UR33 ;  /* 0x0000065425087896 */ /* 0x000fe20008000021 */
[----:B------:R-:W-:Y:S03]  /*4860*/  IMAD.U32 R10, RZ, RZ, UR9 ;  /* 0x00000009ff0a7e24 */ /* 0x000fe6000f8e00ff */
[----:B------:R-:W-:Y:S02]  /*4870*/  @!P4 R2UR UR15, R11 ;  /* 0x000000000b0fc2ca */ /* 0x000fe400000e0000 */
[----:B------:R-:W-:Y:S11]  /*4880*/  @!P4 R2UR UR14, R10 ;  /* 0x000000000a0ec2ca */ /* 0x000ff600000e0000 */
[----:B------:R-:W-:Y:S02]  /*4890*/  @!UPT UIADD3 URZ, UPT, UPT, URZ, URZ, URZ ;  /* 0x000000fffffff290 */ /* 0x000fe4000fffe0ff */
[----:B------:R2:W-:Y:S01]  /*48a0*/  @!UP1 UTMALDG.3D [UR32], [UR14], desc[UR10] ;  /* 0x00000a200e0095b4 */ /* 0x0005e20008011000 */
[----:B------:R4:W-:Y:S01]  /*48b0*/  @!P4 SYNCS.ARRIVE.TRANS64.RED.A0TR RZ, [UR7+0x50], R0 ;  /* 0x00005000ffffc9a7 */ /* 0x0009e20008300407 */
[----:B------:R-:W-:Y:S01]  /*48c0*/  SYNCS.ARRIVE.TRANS64.RED.A1T0 RZ, [UR8], RZ ;  /* 0x000000ffffff79a7 */ /* 0x000fe20008100408 */
[----:B----4-:R-:W-:Y:S01]  /*48d0*/  @!P4 IMAD.X R0, RZ, RZ, R33, P0 ;  /* 0x000000ffff00c224 */ /* 0x010fe200000e0621 */
[----:B------:R-:W4:Y:S02]  /*48e0*/  SYNCS.PHASECHK.TRANS64.TRYWAIT P2, [UR7+0x78], R12 ;  /* 0x0000780cff0075a7 */ /* 0x000f240008041107 */
[----:B--2-4-:R-:W-:Y:S05]  /*48f0*/  @!P2 BRA `(.L_x_92) ;  /* 0x0000007000dca947 */ /* 0x014fea0003800000 */
.L_x_181:
        /* <DEDUP_REMOVED lines=8> */
[----:B------:R-:W-:Y:S01]  /*4980*/  @!UP1 UIADD3 UR24, UPT, UPT, UR7, 0x4400, URZ ;  /* 0x0000440007189890 */ /* 0x000fe2000fffe0ff */
[----:B------:R-:W-:Y:S01]  /*4990*/  VOTEU.ALL UP1, P4 ;  /* 0x0000000000ff7886 */ /* 0x000fe20002020000 */
[----:B------:R-:W-:Y:S01]  /*49a0*/  UMOV UR27, UR35 ;  /* 0x00000023001b7c82 */ /* 0x000fe20008000000 */
[----:B------:R-:W-:Y:S02]  /*49b0*/  UMOV UR28, UR36 ;  /* 0x00000024001c7c82 */ /* 0x000fe40008000000 */
[----:B------:R-:W-:Y:S01]  /*49c0*/  IMAD.U32 R11, RZ, RZ, UR8 ;  /* 0x00000008ff0b7e24 */ /* 0x000fe2000f8e00ff */
[----:B------:R-:W-:Y:S01]  /*49d0*/  UPRMT UR8, UR37, 0x654, UR25 ;  /* 0x0000065425087896 */ /* 0x000fe20008000019 */
[----:B------:R-:W-:Y:S02]  /*49e0*/  IMAD.U32 R10, RZ, RZ, UR9 ;  /* 0x00000009ff0a7e24 */ /* 0x000fe4000f8e00ff */
[----:B------:R-:W-:Y:S01]  /*49f0*/  @!P4 IMAD.X R20, RZ, RZ, R33, P0 ;  /* 0x000000ffff14c224 */ /* 0x000fe200000e0621 */
[----:B------:R-:W-:Y:S02]  /*4a00*/  @!P4 R2UR UR15, R11 ;  /* 0x000000000b0fc2ca */ /* 0x000fe400000e0000 */
[----:B------:R-:W-:Y:S11]  /*4a10*/  @!P4 R2UR UR14, R10 ;  /* 0x000000000a0ec2ca */ /* 0x000ff600000e0000 */
[----:B------:R-:W-:Y:S02]  /*4a20*/  @!UPT UIADD3 URZ, UPT, UPT, URZ, URZ, URZ ;  /* 0x000000fffffff290 */ /* 0x000fe4000fffe0ff */
[----:B------:R2:W-:Y:S01]  /*4a30*/  @!UP1 UTMALDG.3D [UR24], [UR14], desc[UR10] ;  /* 0x00000a180e0095b4 */ /* 0x0005e20008011000 */
[----:B------:R2:W-:Y:S01]  /*4a40*/  @!P4 SYNCS.ARRIVE.TRANS64.RED.A0TR RZ, [UR7+0x58], R0 ;  /* 0x00005800ffffc9a7 */ /* 0x0005e20008300407 */
[----:B------:R-:W-:Y:S01]  /*4a50*/  SYNCS.ARRIVE.TRANS64.RED.A1T0 RZ, [UR8], RZ ;  /* 0x000000ffffff79a7 */ /* 0x000fe20008100408 */
[----:B------:R-:W4:Y:S02]  /*4a60*/  SYNCS.PHASECHK.TRANS64.TRYWAIT P2, [UR7+0x80], R12 ;  /* 0x0000800cff0075a7 */ /* 0x000f240008041107 */
[----:B--2-4-:R-:W-:Y:S05]  /*4a70*/  @!P2 BRA `(.L_x_93) ;  /* 0x000000700094a947 */ /* 0x014fea0003800000 */
.L_x_183:
[----:B------:R-:W2:Y:S01]  /*4a80*/  LDC.64 R14, c[0x0][0xb10] ;  /* 0x0002c400ff0e7b82 */ /* 0x000ea20000000a00 */
[----:B------:R-:W-:Y:S01]  /*4a90*/  @!P4 R2UR UR8, R20 ;  /* 0x000000001408c2ca */ /* 0x000fe200000e0000 */
[----:B------:R-:W-:Y:S01]  /*4aa0*/  VOTEU.ALL UP1, P4 ;  /* 0x0000000000ff7886 */ /* 0x000fe20002020000 */
[----:B------:R-:W-:Y:S01]  /*4ab0*/  @!P4 R2UR UR9, R21 ;  /* 0x000000001509c2ca */ /* 0x000fe200000e0000 */
[----:B------:R-:W-:Y:S01]  /*4ac0*/  UMOV UR10, 0x0 ;  /* 0x00000000000a7882 */ /* 0x000fe20000000000 */
[----:B------:R-:W-:Y:S03]  /*4ad0*/  UMOV UR11, 0x10000000 ;  /* 0x10000000000b7882 */ /* 0x000fe60000000000 */
[----:B------:R-:W4:Y:S01]  /*4ae0*/  LDC.64 R10, c[0x0][0xb18] ;  /* 0x0002c600ff0a7b82 */ /* 0x000f220000000a00 */
[----:B------:R-:W-:Y:S01]  /*4af0*/  @!UP1 UIADD3 UR18, UPT, UPT, UR34, 0x80, URZ ;  /* 0x0000008022129890 */ /* 0x000fe2000fffe0ff */
[----:B------:R-:W-:Y:S01]  /*4b00*/  @P3 SHF.R.U32.HI R28, RZ, 0x10, R25 ;  /* 0x00000010ff1c3819 */ /* 0x000fe20000011619 */
[----:B------:R-:W-:Y:S01]  /*4b10*/  @!UP1 UIADD3 UR16, UPT, UPT, UR7, 0x8400, URZ ;  /* 0x0000840007109890 */ /* 0x000fe2000fffe0ff */
[----:B------:R-:W-:Y:S01]  /*4b20*/  VIADD R30, R30, 0x1 ;  /* 0x000000011e1e7836 */ /* 0x000fe20000000000 */
[----:B------:R-:W-:Y:S03]  /*4b30*/  VOTEU.ALL UP1, P4 ;  /* 0x0000000000ff7886 */ /* 0x000fe60002020000 */
[----:B------:R-:W5:Y:S01]  /*4b40*/  @!P1 LDC R0, c[0x0][0xb20] ;  /* 0x0002c800ff009b82 */ /* 0x000f620000000800 */
[----:B------:R-:W-:Y:S01]  /*4b50*/  UMOV UR19, UR35 ;  /* 0x0000002300137c82 */ /* 0x000fe20008000000 */
[----:B------:R-:W-:Y:S01]  /*4b60*/  IMAD.U32 R21, RZ, RZ, UR8 ;  /* 0x00000008ff157e24 */ /* 0x000fe2000f8e00ff */
[----:B------:R-:W-:Y:S05]  /*4b70*/  UMOV UR20, UR36 ;  /* 0x0000002400147c82 */ /* 0x000fea0008000000 */
[----:B-1----:R-:W1:Y:S01]  /*4b80*/  @!P1 LDC R3, c[0x0][0xb0c] ;  /* 0x0002c300ff039b82 */ /* 0x002e620000000800 */
[----:B------:R-:W-:Y:S01]  /*4b90*/  IMAD.U32 R20, RZ, RZ, UR9 ;  /* 0x00000009ff147e24 */ /* 0x000fe2000f8e00ff */
[----:B------:R-:W-:Y:S01]  /*4ba0*/  UPRMT UR8, UR37, 0x654, UR17 ;  /* 0x0000065425087896 */ /* 0x000fe20008000011 */
[----:B------:R-:W-:Y:S03]  /*4bb0*/  @!P4 R2UR UR15, R21 ;  /* 0x00000000150fc2ca */ /* 0x000fe600000e0000 */
[----:B------:R-:W-:Y:S01]  /*4bc0*/  @!P4 R2UR UR14, R20 ;  /* 0x00000000140ec2ca */ /* 0x000fe200000e0000 */
[----:B------:R-:W-:Y:S11]  /*4bd0*/  @!P4 IMAD.MOV.U32 R20, RZ, RZ, 0x4000 ;  /* 0x00004000ff14c424 */ /* 0x000ff600078e00ff */
[----:B------:R-:W-:Y:S01]  /*4be0*/  @!UPT UIADD3 URZ, UPT, UPT, URZ, URZ, URZ ;  /* 0x000000fffffff290 */ /* 0x000fe2000fffe0ff */
[----:B------:R1:W-:Y:S01]  /*4bf0*/  @!UP1 UTMALDG.3D [UR16], [UR14], desc[UR10] ;  /* 0x00000a100e0095b4 */ /* 0x0003e20008011000 */
[----:B------:R1:W-:Y:S02]  /*4c00*/  @!P4 SYNCS.ARRIVE.TRANS64.RED.A0TR RZ, [UR7+0x60], R20 ;  /* 0x00006014ffffc9a7 */ /* 0x0003e40008300407 */
[----:B-1----:R-:W-:Y:S01]  /*4c10*/  @!P1 ISETP.NE.AND P2, PT, R3, 0x1, PT ;  /* 0x000000010300980c */ /* 0x002fe20003f45270 */
[C---:B--2---:R-:W-:Y:S01]  /*4c20*/  @!P1 IMAD.HI.U32 R14, R13.reuse, R14, RZ ;  /* 0x0000000e0d0e9227 */ /* 0x044fe200078e00ff */
[----:B----4-:R-:W-:Y:S03]  /*4c30*/  @!P1 ISETP.NE.AND P0, PT, R10, 0x1, PT ;  /* 0x000000010a00980c */ /* 0x010fe60003f05270 */
[C---:B------:R-:W-:Y:S01]  /*4c40*/  @!P1 IMAD.HI.U32 R11, R8.reuse, R11, RZ ;  /* 0x0000000b080b9227 */ /* 0x040fe200078e00ff */
[----:B------:R-:W-:Y:S04]  /*4c50*/  @!P1 SHF.R.U32.HI R14, RZ, R15, R14 ;  /* 0x0000000fff0e9219 */ /* 0x000fe8000001160e */
[----:B-----5:R-:W-:Y:S01]  /*4c60*/  @!P1 SHF.R.U32.HI R9, RZ, R0, R11 ;  /* 0x00000000ff099219 */ /* 0x020fe2000001160b */
[----:B------:R-:W-:Y:S01]  /*4c70*/  SYNCS.ARRIVE.TRANS64.RED.A1T0 RZ, [UR8], RZ ;  /* 0x000000ffffff79a7 */ /* 0x000fe20008100408 */
[----:B------:R-:W-:Y:S02]  /*4c80*/  @!P1 SEL R14, R13, R14, !P2 ;  /* 0x0000000e0d0e9207 */ /* 0x000fe40005000000 */
[----:B------:R-:W-:Y:S01]  /*4c90*/  @!P1 SEL R9, R8, R9, !P0 ;  /* 0x0000000908099207 */ /* 0x000fe20004000000 */
[----:B------:R-:W1:Y:S04]  /*4ca0*/  SYNCS.PHASECHK.TRANS64.TRYWAIT P5, [UR7+0x88], R12 ;  /* 0x0000880cff0075a7 */ /* 0x000e6800080a1107 */
[----:B------:R-:W-:Y:S02]  /*4cb0*/  @!P1 IMAD.IADD R0, R9, 0x1, -R14 ;  /* 0x0000000109009824 */ /* 0x000fe400078e0a0e */
[----:B------:R-:W-:Y:S02]  /*4cc0*/  @!P1 IMAD.IADD R9, R14, 0x1, -R9 ;  /* 0x000000010e099824 */ /* 0x000fe400078e0a09 */
[----:B------:R-:W-:Y:S02]  /*4cd0*/  @!P1 IMAD R13, R0, R3, R13 ;  /* 0x00000003000d9224 */ /* 0x000fe400078e020d */
[----:B------:R-:W-:Y:S01]  /*4ce0*/  @!P1 IMAD R8, R9, R10, R8 ;  /* 0x0000000a09089224 */ /* 0x000fe200078e0208 */
[----:B-1----:R-:W-:Y:S06]  /*4cf0*/  @!P5 BRA `(.L_x_94) ;  /* 0x00000070000cd947 */ /* 0x002fec0003800000 */
.L_x_185:
[----:B-1----:R-:W-:Y:S01]  /*4d00*/  @!P4 IADD3 R3, P0, PT, R32, 0x580, RZ ;  /* 0x000005802003c810 */ /* 0x002fe20007f1e0ff */
[----:B------:R-:W-:Y:S01]  /*4d10*/  VOTEU.ALL UP1, P4 ;  /* 0x0000000000ff7886 */ /* 0x000fe20002020000 */
[----:B------:R-:W-:Y:S01]  /*4d20*/  UMOV UR18, 0x0 ;  /* 0x0000000000127882 */ /* 0x000fe20000000000 */
[----:B------:R-:W-:Y:S01]  /*4d30*/  UMOV UR19, 0x10000000 ;  /* 0x1000000000137882 */ /* 0x000fe20000000000 */
[----:B------:R-:W-:Y:S01]  /*4d40*/  @!P4 R2UR UR9, R3 ;  /* 0x000000000309c2ca */ /* 0x000fe200000e0000 */
[----:B------:R-:W-:Y:S01]  /*4d50*/  @!P4 IMAD.X R0, RZ, RZ, R33, P0 ;  /* 0x000000ffff00c224 */ /* 0x000fe200000e0621 */
[----:B------:R-:W-:Y:S01]  /*4d60*/  @!UP1 UIADD3 UR10, UPT, UPT, UR34, 0xc0, URZ ;  /* 0x000000c0220a9890 */ /* 0x000fe2000fffe0ff */
[----:B------:R-:W-:Y:S01]  /*4d70*/  ISETP.NE.AND P0, PT, R30, 0x2, PT ;  /* 0x000000021e00780c */ /* 0x000fe20003f05270 */
[----:B------:R-:W-:Y:S01]  /*4d80*/  UMOV UR11, UR35 ;  /* 0x00000023000b7c82 */ /* 0x000fe20008000000 */
[----:B------:R-:W-:Y:S01]  /*4d90*/  UMOV UR12, UR36 ;  /* 0x00000024000c7c82 */ /* 0x000fe20008000000 */
[----:B------:R-:W-:Y:S01]  /*4da0*/  @!P4 R2UR UR8, R0 ;  /* 0x000000000008c2ca */ /* 0x000fe200000e0000 */
[----:B------:R-:W-:Y:S01]  /*4db0*/  IMAD.IADD R20, R8, 0x1, R154 ;  /* 0x0000000108147824 */ /* 0x000fe200078e029a */
[----:B------:R-:W-:Y:S01]  /*4dc0*/  @P3 R2UR UR36, R28 ;  /* 0x000000001c2432ca */ /* 0x000fe200000e0000 */
[----:B------:R-:W-:Y:S01]  /*4dd0*/  IMAD.IADD R21, R13, 0x1, R156 ;  /* 0x000000010d157824 */ /* 0x000fe200078e029c */
[----:B------:R-:W-:Y:S02]  /*4de0*/  SEL R0, RZ, 0x1, P0 ;  /* 0x00000001ff007807 */ /* 0x000fe40000000000 */
[----:B------:R-:W-:Y:S01]  /*4df0*/  LOP3.LUT R31, R31, 0x1, RZ, 0x3c, !PT ;  /* 0x000000011f1f7812 */ /* 0x000fe200078e3cff */
[----:B------:R-:W-:Y:S01]  /*4e00*/  IMAD.U32 R10, RZ, RZ, UR9 ;  /* 0x00000009ff0a7e24 */ /* 0x000fe2000f8e00ff */
[----:B------:R-:W-:Y:S01]  /*4e10*/  @!UP1 UIADD3 UR9, UPT, UPT, UR7, 0x68, URZ ;  /* 0x0000006807099890 */ /* 0x000fe2000fffe0ff */
[----:B------:R-:W-:Y:S02]  /*4e20*/  LOP3.LUT R29, R29, R0, RZ, 0x3c, !PT ;  /* 0x000000001d1d7212 */ /* 0x000fe400078e3cff */
[----:B------:R-:W-:Y:S02]  /*4e30*/  SEL R30, R30, RZ, P0 ;  /* 0x000000ff1e1e7207 */ /* 0x000fe40000000000 */
[----:B------:R-:W-:Y:S01]  /*4e40*/  IMAD.U32 R11, RZ, RZ, UR8 ;  /* 0x00000008ff0b7e24 */ /* 0x000fe2000f8e00ff */
[----:B------:R-:W-:Y:S01]  /*4e50*/  @!P4 R2UR UR14, R10 ;  /* 0x000000000a0ec2ca */ /* 0x000fe200000e0000 */
[----:B------:R-:W-:Y:S01]  /*4e60*/  @!UP1 UIADD3 UR8, UPT, UPT, UR7, 0xc400, URZ ;  /* 0x0000c40007089890 */ /* 0x000fe2000fffe0ff */
[----:B------:R-:W-:Y:S02]  /*4e70*/  VOTEU.ALL UP1, P4 ;  /* 0x0000000000ff7886 */ /* 0x000fe40002020000 */
[----:B------:R-:W-:Y:S11]  /*4e80*/  @!P4 R2UR UR15, R11 ;  /* 0x000000000b0fc2ca */ /* 0x000ff600000e0000 */
[----:B------:R-:W-:Y:S02]  /*4e90*/  @!UPT UIADD3 URZ, UPT, UPT, URZ, URZ, URZ ;  /* 0x000000fffffff290 */ /* 0x000fe4000fffe0ff */
[----:B------:R2:W-:Y:S01]  /*4ea0*/  @!UP1 UTMALDG.3D [UR8], [UR14], desc[UR18] ;  /* 0x000012080e0095b4 */ /* 0x0005e20008011000 */
[----:B------:R2:W-:Y:S01]  /*4eb0*/  @!P4 SYNCS.ARRIVE.TRANS64.RED.A0TR RZ, [UR7+0x68], R23 ;  /* 0x00006817ffffc9a7 */ /* 0x0005e20008300407 */
[----:B------:R-:W-:Y:S01]  /*4ec0*/  UPLOP3.LUT UP1, UPT, UPT, UPT, UPT, 0x80, 0x8 ;  /* 0x000000000008789c */ /* 0x000fe20003f2f070 */
[----:B------:R-:W-:Y:S01]  /*4ed0*/  SYNCS.ARRIVE.TRANS64.RED.A1T0 RZ, [UR13], RZ ;  /* 0x000000ffffff79a7 */ /* 0x000fe2000810040d */
[----:B------:R-:W-:Y:S09]  /*4ee0*/  @P3 BRA `(.L_x_95) ;  /* 0xfffffff000943947 */ /* 0x000ff2000383ffff */
[----:B------:R-:W-:-:S04]  /*4ef0*/  SHF.L.U32 R3, R31, 0x1f, RZ ;  /* 0x0000001f1f037819 */ /* 0x000fc800000006ff */
[----:B------:R-:W1:Y:S02]  /*4f00*/  SYNCS.PHASECHK.TRANS64.TRYWAIT P0, [UR7+0x70], R3 ;  /* 0x00007003ff0075a7 */ /* 0x000e640008001107 */
[----:B-1----:R-:W-:Y:S05]  /*4f10*/  @!P0 BRA `(.L_x_96) ;  /* 0x0000006c009c8947 */ /* 0x002fea0003800000 */
.L_x_187:
[----:B------:R-:W4:Y:S02]  /*4f20*/  SYNCS.PHASECHK.TRANS64.TRYWAIT P0, [UR7+0x78], R3 ;  /* 0x00007803ff0075a7 */ /* 0x000f240008001107 */
[----:B----4-:R-:W-:Y:S05]  /*4f30*/  @!P0 BRA `(.L_x_97) ;  /* 0x0000006c00ac8947 */ /* 0x010fea0003800000 */
.L_x_189:
[----:B------:R-:W4:Y:S02]  /*4f40*/  SYNCS.PHASECHK.TRANS64.TRYWAIT P0, [UR7+0x80], R3 ;  /* 0x00008003ff0075a7 */ /* 0x000f240008001107 */
[----:B----4-:R-:W-:Y:S05]  /*4f50*/  @!P0 BRA `(.L_x_98) ;  /* 0x0000006c00bc8947 */ /* 0x010fea0003800000 */
.L_x_191:
[----:B-1----:R-:W-:-:S07]  /*4f60*/  MOV R0, UR7 ;  /* 0x0000000700007c02 */ /* 0x002fce0008000f00 */
.L_x_99:
[----:B-1----:R-:W-:-:S04]  /*4f70*/  SHF.L.U32 R3, R31, 0x1f, RZ ;  /* 0x0000001f1f037819 */ /* 0x002fc800000006ff */
[----:B------:R1:W4:Y:S03]  /*4f80*/  SYNCS.PHASECHK.TRANS64.TRYWAIT P0, [R0+URZ+0x88], R3 ;  /* 0x00008803000075a7 */ /* 0x00032600080011ff */
[----:B----4-:R-:W-:Y:S05]  /*4f90*/  @!P0 NANOSLEEP.SYNCS 0x989680 ;  /* 0x009896800000895d */ /* 0x010fea0003900000 */
[----:B------:R-:W4:Y:S02]  /*4fa0*/  @!P0 SYNCS.PHASECHK.TRANS64 P0, [R0+URZ+0x88], R3 ;  /* 0x00008803000085a7 */ /* 0x000f2400080010ff */
[----:B--2-4-:R-:W-:Y:S05]  /*4fb0*/  @P0 EXIT ;  /* 0x000000000000094d */ /* 0x014fea0003800000 */
[----:B------:R-:W-:Y:S05]  /*4fc0*/  BRA `(.L_x_99) ;  /* 0xfffffffc00e87947 */ /* 0x000fea000383ffff */
.L_x_84:
[----:B------:R-:W-:-:S06]  /*4fd0*/  UISETP.GE.AND UP1, UPT, UR10, 0x4, UPT ;  /* 0x000000040a00788c */ /* 0x000fcc000bf26270 */
[----:B------:R-:W-:-:S13]  /*4fe0*/  PLOP3.LUT P0, PT, PT, PT, UP1, 0x80, 0x8 ;  /* 0x000000000008781c */ /* 0x000fda0003f0f018 */
[----:B------:R-:W-:Y:S05]  /*4ff0*/  @!P0 EXIT ;  /* 0x000000000000894d */ /* 0x000fea0003800000 */
[----:B------:R-:W-:Y:S01]  /*5000*/  BAR.SYNC.DEFER_BLOCKING 0x6, 0xa0 ;  /* 0x0182800000007b1d */ /* 0x000fe20000010000 */
[C---:B------:R-:W-:Y:S01]  /*5010*/  IMAD.SHL.U32 R3, R170.reuse, 0x40, RZ ;  /* 0x00000040aa037824 */ /* 0x040fe200078e00ff */
[C---:B------:R-:W-:Y:S01]  /*5020*/  LOP3.LUT R161, R170.reuse, 0x1, RZ, 0xc0, !PT ;  /* 0x00000001aaa17812 */ /* 0x040fe200078ec0ff */
[C---:B------:R-:W-:Y:S02]  /*5030*/  IMAD.U32 R79, R170.reuse, 0x10000, RZ ;  /* 0x00010000aa4f7824 */ /* 0x040fe400078e00ff */
[----:B------:R-:W-:Y:S02]  /*5040*/  HFMA2 R167, -RZ, RZ, 0, 5.9604644775390625e-08 ;  /* 0x00000001ffa77431 */ /* 0x000fe400000001ff */
[C---:B------:R-:W-:Y:S01]  /*5050*/  IMAD.SHL.U32 R160, R170.reuse, 0x8, RZ ;  /* 0x00000008aaa07824 */ /* 0x040fe200078e00ff */
[----:B------:R-:W-:Y:S01]  /*5060*/  UMOV UR48, 0x400 ;  /* 0x0000040000307882 */ /* 0x000fe20000000000 */
[----:B------:R-:W1:Y:S01]  /*5070*/  LDC R159, c[0x0][0x370] ;  /* 0x0000dc00ff9f7b82 */ /* 0x000e620000000800 */
[----:B------:R-:W-:Y:S01]  /*5080*/  ULEA UR48, UR37, UR48, 0x18 ;  /* 0x0000003025307291 */ /* 0x000fe2000f8ec0ff */
[----:B------:R-:W-:Y:S01]  /*5090*/  ISETP.NE.U32.AND P0, PT, R161, 0x1, PT ;  /* 0x00000001a100780c */ /* 0x000fe20003f05070 */
[----:B------:R-:W-:Y:S01]  /*50a0*/  IMAD.MOV.U32 R169, RZ, RZ, 0x2 ;  /* 0x00000002ffa97424 */ /* 0x000fe200078e00ff */
[----:B------:R-:W-:Y:S01]  /*50b0*/  LOP3.LUT R5, R3, 0x1c0, RZ, 0xc0, !PT ;  /* 0x000001c003057812 */ /* 0x000fe200078ec0ff */
[----:B------:R-:W-:Y:S01]  /*50c0*/  UIADD3 UR4, UPT, UPT, UR48, 0x400, URZ ;  /* 0x0000040030047890 */ /* 0x000fe2000fffe0ff */
[----:B------:R-:W-:Y:S01]  /*50d0*/  LOP3.LUT R79, R79, 0x600000, RZ, 0xc0, !PT ;  /* 0x006000004f4f7812 */ /* 0x000fe200078ec0ff */
[----:B------:R-:W-:Y:S01]  /*50e0*/  IMAD.MOV.U32 R168, RZ, RZ, 0x4 ;  /* 0x00000004ffa87424 */ /* 0x000fe200078e00ff */
[----:B------:R-:W2:Y:S01]  /*50f0*/  LDC R74, c[0x0][0xb0c] ;  /* 0x0002c300ff4a7b82 */ /* 0x000ea20000000800 */
[----:B------:R-:W-:Y:S01]  /*5100*/  R2P PR, R170, 0x6 ;  /* 0x00000006aa007804 */ /* 0x000fe20000000000 */
[----:B------:R-:W-:Y:S01]  /*5110*/  IMAD.MOV.U32 R76, RZ, RZ, RZ ;  /* 0x000000ffff4c7224 */ /* 0x000fe200078e00ff */
[----:B------:R-:W-:Y:S01]  /*5120*/  LOP3.LUT R160, R5, 0x38, R160, 0xf8, !PT ;  /* 0x0000003805a07812 */ /* 0x000fe200078ef8a0 */
[----:B------:R-:W-:Y:S01]  /*5130*/  IMAD.MOV.U32 R166, RZ, RZ, RZ ;  /* 0x000000ffffa67224 */ /* 0x000fe200078e00ff */
[----:B------:R-:W-:Y:S01]  /*5140*/  P2R R2, PR, RZ, 0x1 ;  /* 0x00000001ff027803 */ /* 0x000fe20000000000 */
[----:B------:R-:W-:Y:S01]  /*5150*/  IMAD.MOV.U32 R173, RZ, RZ, RZ ;  /* 0x000000ffffad7224 */ /* 0x000fe200078e00ff */
[----:B------:R-:W-:Y:S01]  /*5160*/  LOP3.LUT R160, R160, 0x1e00, R3, 0xf8, !PT ;  /* 0x00001e00a0a07812 */ /* 0x000fe200078ef803 */
[----:B------:R-:W3:Y:S01]  /*5170*/  LDC R157, c[0x0][0xb20] ;  /* 0x0002c800ff9d7b82 */ /* 0x000ee20000000800 */
[----:B------:R-:W4:Y:S01]  /*5180*/  LDS R0, [UR48+0x130] ;  /* 0x00013030ff007984 */ /* 0x000f220008000800 */
[----:B------:R-:W-:Y:S01]  /*5190*/  LOP3.LUT R170, R170, 0x60, RZ, 0xc0, !PT ;  /* 0x00000060aaaa7812 */ /* 0x000fe200078ec0ff */
[----:B------:R-:W-:Y:S01]  /*51a0*/  IMAD.U32 R163, RZ, RZ, UR4 ;  /* 0x00000004ffa37e24 */ /* 0x000fe2000f8e00ff */
[----:B------:R-:W-:Y:S01]  /*51b0*/  MOV R165, RZ ;  /* 0x000000ff00a57202 */ /* 0x000fe20000000f00 */
[----:B------:R-:W1:Y:S01]  /*51c0*/  LDCU.64 UR52, c[0x0][0x348] ;  /* 0x00006900ff3477ac */ /* 0x000e620008000a00 */
[----:B------:R-:W-:-:S02]  /*51d0*/  SEL R169, R169, 0xfffffffe, !P1 ;  /* 0xfffffffea9a97807 */ /* 0x000fc40004800000 */
[----:B------:R-:W1:Y:S01]  /*51e0*/  LDC R73, c[0x0][0xb30] ;  /* 0x0002cc00ff497b82 */ /* 0x000e620000000800 */
[----:B------:R-:W-:Y:S01]  /*51f0*/  SEL R168, R168, 0xfffffffc, !P2 ;  /* 0xfffffffca8a87807 */ /* 0x000fe20005000000 */
[----:B------:R-:W1:Y:S01]  /*5200*/  LDCU.64 UR38, c[0x0][0x888] ;  /* 0x00011100ff2677ac */ /* 0x000e620008000a00 */
[----:B------:R-:W1:Y:S05]  /*5210*/  LDCU.64 UR44, c[0x0][0x890] ;  /* 0x00011200ff2c77ac */ /* 0x000e6a0008000a00 */
[----:B------:R-:W1:Y:S01]  /*5220*/  LDC.64 R152, c[0x0][0xb10] ;  /* 0x0002c400ff987b82 */ /* 0x000e620000000a00 */
[----:B------:R-:W-:Y:S01]  /*5230*/  UMOV UR49, URZ ;  /* 0x000000ff00317c82 */ /* 0x000fe20008000000 */
[----:B------:R-:W-:-:S06]  /*5240*/  UMOV UR51, URZ ;  /* 0x000000ff00337c82 */ /* 0x000fcc0008000000 */
[----:B------:R-:W1:Y:S08]  /*5250*/  LDC.64 R70, c[0x0][0xb18] ;  /* 0x0002c600ff467b82 */ /* 0x000e700000000a00 */
[----:B------:R-:W1:Y:S08]  /*5260*/  LDC.64 R68, c[0x0][0xb28] ;  /* 0x0002ca00ff447b82 */ /* 0x000e700000000a00 */
[----:B------:R-:W1:Y:S01]  /*5270*/  LDC.64 R150, c[0x0][0x8b0] ;  /* 0x00022c00ff967b82 */ /* 0x000e620000000a00 */
[----:B----4-:R-:W-:-:S07]  /*5280*/  IMAD.IADD R79, R0, 0x1, R79 ;  /* 0x00000001004f7824 */ /* 0x010fce00078e024f */
[----:B------:R-:W4:Y:S08]  /*5290*/  LDC.64 R148, c[0x0][0x8a8] ;  /* 0x00022a00ff947b82 */ /* 0x000f300000000a00 */
[----:B--23--:R-:W1:Y:S02]  /*52a0*/  LDC R158, c[0x0][0x374] ;  /* 0x0000dd00ff9e7b82 */ /* 0x00ce640000000800 */
.L_x_143:
[----:B------:R-:W-:Y:S02]  /*52b0*/  LEA R0, R173, UR48, 0x3 ;  /* 0x00000030ad007c11 */ /* 0x000fe4000f8e18ff */
[----:B------:R-:W-:Y:S02]  /*52c0*/  SHF.L.U32 R3, R165, 0x1f, RZ ;  /* 0x0000001fa5037819 */ /* 0x000fe400000006ff */
[----:B-1----:R-:W-:Y:S02]  /*52d0*/  LEA R16, R173, UR48, 0x4 ;  /* 0x00000030ad107c11 */ /* 0x002fe4000f8e20ff */
[----:B------:R-:W2:Y:S02]  /*52e0*/  SYNCS.PHASECHK.TRANS64.TRYWAIT P0, [R0+URZ+0xa0], R3 ;  /* 0x0000a003000075a7 */ /* 0x000ea400080011ff */
[----:B--2---:R-:W-:Y:S05]  /*52f0*/  @!P0 BRA `(.L_x_100) ;  /* 0x0000006800ec8947 */ /* 0x004fea0003800000 */
.L_x_192:
[----:B------:R-:W3:Y:S01]  /*5300*/  LDC.64 R12, c[0x0][0xb10] ;  /* 0x0002c400ff0c7b82 */ /* 0x000ee20000000a00 */
[----:B------:R-:W4:Y:S01]  /*5310*/  LDS.128 R16, [R16+0x110] ;  /* 0x0001100010107984 */ /* 0x000f220000000c00 */
[----:B-1----:R-:W-:Y:S01]  /*5320*/  ISETP.NE.AND P1, PT, R73, 0x1, PT ;  /* 0x000000014900780c */ /* 0x002fe20003f25270 */
[----:B--2---:R-:W-:Y:S01]  /*5330*/  VIADD R0, R0, 0xb0 ;  /* 0x000000b000007836 */ /* 0x004fe20000000000 */
[----:B------:R-:W-:Y:S04]  /*5340*/  ISETP.GE.AND P0, PT, R72, 0x1, PT ;  /* 0x000000014800780c */ /* 0x000fe80003f06270 */
[----:B------:R-:W1:Y:S01]  /*5350*/  LDC.64 R10, c[0x0][0xb18] ;  /* 0x0002c600ff0a7b82 */ /* 0x000e620000000a00 */
[----:B------:R-:W-:Y:S01]  /*5360*/  PRMT R0, RZ, 0x654, R0 ;  /* 0x00000654ff007816 */ /* 0x000fe20000000000 */
[----:B------:R-:W-:Y:S01]  /*5370*/  @!PT LDS RZ, [RZ] ;  /* 0x00000000fffff984 */ /* 0x000fe20000000800 */
[----:B------:R-:W-:Y:S01]  /*5380*/  @!PT LDS RZ, [RZ] ;  /* 0x00000000fffff984 */ /* 0x000fe20000000800 */
[----:B------:R-:W-:Y:S01]  /*5390*/  @!PT LDS RZ, [RZ] ;  /* 0x00000000fffff984 */ /* 0x000fe20000000800 */
[----:B------:R-:W-:Y:S01]  /*53a0*/  @!PT LDS RZ, [RZ] ;  /* 0x00000000fffff984 */ /* 0x000fe20000000800 */
[----:B------:R2:W-:Y:S06]  /*53b0*/  MEMBAR.ALL.CTA ;  /* 0x0000000000007992 */ /* 0x0005ec0000008000 */
[----:B--2---:R-:W2:Y:S01]  /*53c0*/  FENCE.VIEW.ASYNC.S ;  /* 0x00000000000073c6 */ /* 0x004ea20000000000 */
[----:B------:R-:W1:Y:S08]  /*53d0*/  @!P1 LDC R14, c[0x0][0xb20] ;  /* 0x0002c800ff0e9b82 */ /* 0x000e700000000800 */
[----:B------:R-:W1:Y:S01]  /*53e0*/  @!P1 LDC R9, c[0x0][0xb0c] ;  /* 0x0002c300ff099b82 */ /* 0x000e620000000800 */
[----:B--2---:R2:W-:Y:S01]  /*53f0*/  SYNCS.ARRIVE.TRANS64.RED.A1T0 RZ, [R0+URZ], RZ ;  /* 0x000000ff00ff79a7 */ /* 0x0045e200081004ff */
[----:B----4-:R-:W-:Y:S04]  /*5400*/  LOP3.LUT P4, RZ, R18, 0x1, RZ, 0xc0, !PT ;  /* 0x0000000112ff7812 */ /* 0x010fe8000788c0ff */
[----:B------:R-:W-:Y:S09]  /*5410*/  P2R R171, PR, RZ, 0x10 ;  /* 0x00000010ffab7803 */ /* 0x000ff20000000000 */
[----:B------:R-:W-:Y:S02]  /*5420*/  @P4 MOV R77, R16 ;  /* 0x00000010004d4202 */ /* 0x000fe40000000f00 */
[----:B------:R-:W-:Y:S01]  /*5430*/  @P4 LOP3.LUT R75, R17, 0xffff, RZ, 0xc0, !PT ;  /* 0x0000ffff114b4812 */ /* 0x000fe200078ec0ff */
[----:B--23--:R-:W-:Y:S06]  /*5440*/  @!P0 BRA `(.L_x_101) ;  /* 0x0000000000a48947 */ /* 0x00cfec0003800000 */
[----:B------:R-:W-:Y:S01]  /*5450*/  IMAD.HI.U32 R24, R158, R71, RZ ;  /* 0x000000479e187227 */ /* 0x000fe200078e00ff */
[----:B------:R-:W-:Y:S02]  /*5460*/  ISETP.NE.AND P0, PT, R70, 0x1, PT ;  /* 0x000000014600780c */ /* 0x000fe40003f05270 */
[----:B------:R-:W-:Y:S01]  /*5470*/  ISETP.NE.AND P2, PT, R72, 0x1, PT ;  /* 0x000000014800780c */ /* 0x000fe20003f45270 */
[-C--:B------:R-:W-:Y:S01]  /*5480*/  IMAD.HI.U32 R22, R159, R152.reuse, RZ ;  /* 0x000000989f167227 */ /* 0x080fe200078e00ff */
[----:B------:R-:W-:Y:S02]  /*5490*/  SHF.R.U32.HI R23, RZ, R157, R24 ;  /* 0x0000009dff177219 */ /* 0x000fe40000011618 */
[----:B------:R-:W-:Y:S01]  /*54a0*/  ISETP.NE.AND P3, PT, R74, 0x1, PT ;  /* 0x000000014a00780c */ /* 0x000fe20003f65270 */
[----:B------:R-:W-:Y:S01]  /*54b0*/  IMAD.HI.U32 R28, R75, R71, RZ ;  /* 0x000000474b1c7227 */ /* 0x000fe200078e00ff */
[----:B------:R-:W-:Y:S02]  /*54c0*/  SHF.R.U32.HI R22, RZ, R153, R22 ;  /* 0x00000099ff167219 */ /* 0x000fe40000011616 */
[----:B------:R-:W-:Y:S01]  /*54d0*/  SEL R3, R158, R23, !P0 ;  /* 0x000000179e037207 */ /* 0x000fe20004000000 */
[----:B------:R-:W-:Y:S01]  /*54e0*/  IMAD.HI.U32 R26, R77, R152, RZ ;  /* 0x000000984d1a7227 */ /* 0x000fe200078e00ff */
[----:B------:R-:W-:Y:S03]  /*54f0*/  SEL R7, R159, R22, !P3 ;  /* 0x000000169f077207 */ /* 0x000fe60005800000 */
[-C--:B------:R-:W-:Y:S01]  /*5500*/  IMAD.HI.U32 R22, R3, R68.reuse, RZ ;  /* 0x0000004403167227 */ /* 0x080fe200078e00ff */
[----:B------:R-:W-:Y:S03]  /*5510*/  SHF.R.U32.HI R26, RZ, R153, R26 ;  /* 0x00000099ff1a7219 */ /* 0x000fe6000001161a */
[----:B------:R-:W-:Y:S01]  /*5520*/  IMAD.HI.U32 R24, R7, R68, RZ ;  /* 0x0000004407187227 */ /* 0x000fe200078e00ff */
[----:B------:R-:W-:Y:S02]  /*5530*/  @P2 SHF.R.U32.HI R3, RZ, R69, R22 ;  /* 0x00000045ff032219 */ /* 0x000fe40000011616 */
[----:B------:R-:W-:Y:S02]  /*5540*/  SHF.R.U32.HI R22, RZ, R157, R28 ;  /* 0x0000009dff167219 */ /* 0x000fe4000001161c */
[----:B------:R-:W-:Y:S01]  /*5550*/  @P2 SHF.R.U32.HI R7, RZ, R69, R24 ;  /* 0x00000045ff072219 */ /* 0x000fe20000011618 */
[C---:B------:R-:W-:Y:S01]  /*5560*/  IMAD R2, R72.reuse, R3, RZ ;  /* 0x0000000348027224 */ /* 0x040fe200078e02ff */
[----:B------:R-:W-:Y:S02]  /*5570*/  SEL R5, R75, R22, !P0 ;  /* 0x000000164b057207 */ /* 0x000fe40004000000 */
[----:B------:R-:W-:Y:S01]  /*5580*/  SEL R3, R77, R26, !P3 ;  /* 0x0000001a4d037207 */ /* 0x000fe20005800000 */
[----:B------:R-:W-:Y:S01]  /*5590*/  IMAD R4, R72, R7, RZ ;  /* 0x0000000748047224 */ /* 0x000fe200078e02ff */
[C---:B------:R-:W-:Y:S01]  /*55a0*/  ISETP.GE.AND P0, PT, R5.reuse, R2, PT ;  /* 0x000000020500720c */ /* 0x040fe20003f06270 */
[----:B------:R-:W-:Y:S03]  /*55b0*/  IMAD.HI.U32 R6, R5, R68, RZ ;  /* 0x0000004405067227 */ /* 0x000fe600078e00ff */
[----:B------:R-:W-:Y:S01]  /*55c0*/  ISETP.GE.OR P0, PT, R3, R4, P0 ;  /* 0x000000040300720c */ /* 0x000fe20000706670 */
[----:B------:R-:W-:Y:S01]  /*55d0*/  IMAD.MOV R4, RZ, RZ, -R3 ;  /* 0x000000ffff047224 */ /* 0x000fe200078e0a03 */
[-C--:B------:R-:W-:Y:S03]  /*55e0*/  SHF.R.U32.HI R6, RZ, R69.reuse, R6 ;  /* 0x00000045ff067219 */ /* 0x080fe60000011606 */
[----:B------:R-:W-:Y:S01]  /*55f0*/  IMAD R77, R74, R4, R77 ;  /* 0x000000044a4d7224 */ /* 0x000fe200078e024d */
[----:B------:R-:W-:Y:S05]  /*5600*/  SEL R15, R5, R6, !P2 ;  /* 0x00000006050f7207 */ /* 0x000fea0005000000 */
[----:B------:R-:W-:Y:S02]  /*5610*/  IMAD.MOV R6, RZ, RZ, -R15 ;  /* 0x000000ffff067224 */ /* 0x000fe400078e0a0f */
[C---:B------:R-:W-:Y:S04]  /*5620*/  @!P0 IMAD.HI.U32 R2, R3.reuse, R68, RZ ;  /* 0x0000004403028227 */ /* 0x040fe800078e00ff */
[----:B------:R-:W-:Y:S01]  /*5630*/  IMAD R6, R72, R6, R5 ;  /* 0x0000000648067224 */ /* 0x000fe200078e0205 */
[----:B------:R-:W-:Y:S04]  /*5640*/  @!P0 SHF.R.U32.HI R2, RZ, R69, R2 ;  /* 0x00000045ff028219 */ /* 0x000fe80000011602 */
[----:B------:R-:W-:Y:S02]  /*5650*/  @!P0 SEL R0, R3, R2, !P2 ;  /* 0x0000000203008207 */ /* 0x000fe40005000000 */
[----:B------:R-:W-:Y:S02]  /*5660*/  IADD3 R2, PT, PT, -R5, RZ, RZ ;  /* 0x000000ff05027210 */ /* 0x000fe40007ffe1ff */
[----:B------:R-:W-:Y:S01]  /*5670*/  @!P0 IADD3 R8, PT, PT, R15, -R0, RZ ;  /* 0x800000000f088210 */ /* 0x000fe20007ffe0ff */
[----:B------:R-:W-:Y:S02]  /*5680*/  @!P0 IMAD R0, R7, R6, R0 ;  /* 0x0000000607008224 */ /* 0x000fe400078e0200 */
[----:B------:R-:W-:Y:S02]  /*5690*/  IMAD R75, R70, R2, R75 ;  /* 0x00000002464b7224 */ /* 0x000fe400078e024b */
[----:B------:R-:W-:Y:S02]  /*56a0*/  @!P0 IMAD R5, R8, R72, R3 ;  /* 0x0000004808058224 */ /* 0x000fe400078e0203 */
[----:B------:R-:W-:Y:S04]  /*56b0*/  @!P0 IMAD.MOV.U32 R3, RZ, RZ, R0 ;  /* 0x000000ffff038224 */ /* 0x000fe800078e0000 */
[----:B------:R-:W-:Y:S02]  /*56c0*/  IMAD R77, R3, R74, R77 ;  /* 0x0000004a034d7224 */ /* 0x000fe400078e024d */
[----:B------:R-:W-:Y:S07]  /*56d0*/  IMAD R75, R5, R70, R75 ;  /* 0x00000046054b7224 */ /* 0x000fee00078e024b */
.L_x_101:
[----:B-1----:R-:W-:Y:S01]  /*56e0*/  @!P1 ISETP.NE.AND P0, PT, R10, 0x1, PT ;  /* 0x000000010a00980c */ /* 0x002fe20003f05270 */
[----:B------:R-:W-:Y:S01]  /*56f0*/  @!P1 IMAD.HI.U32 R3, R75, R11, RZ ;  /* 0x0000000b4b039227 */ /* 0x000fe200078e00ff */
[----:B------:R-:W-:Y:S01]  /*5700*/  R2UR UR42, R21 ;  /* 0x00000000152a72ca */ /* 0x000fe200000e0000 */
[----:B------:R-:W-:Y:S01]  /*5710*/  BSSY.RECONVERGENT B6, `(.L_x_102) ;  /* 0x0000031000067945 */ /* 0x000fe20003800200 */
[----:B------:R-:W-:Y:S01]  /*5720*/  R2UR UR41, R20 ;  /* 0x00000000142972ca */ /* 0x000fe200000e0000 */
[----:B------:R-:W-:Y:S01]  /*5730*/  @!P1 IMAD.HI.U32 R0, R77, R12, RZ ;  /* 0x0000000c4d009227 */ /* 0x000fe200078e00ff */
[----:B------:R-:W-:Y:S02]  /*5740*/  @!P1 SHF.R.U32.HI R2, RZ, R14, R3 ;  /* 0x0000000eff029219 */ /* 0x000fe40000011603 */
[----:B------:R-:W-:Y:S01]  /*5750*/  @!P1 ISETP.NE.AND P2, PT, R9, 0x1, PT ;  /* 0x000000010900980c */ /* 0x000fe20003f45270 */
[----:B------:R-:W-:Y:S01]  /*5760*/  VIADD R173, R173, 0x1 ;  /* 0x00000001adad7836 */ /* 0x000fe20000000000 */
[----:B------:R-:W-:Y:S02]  /*5770*/  @!P1 SEL R2, R75, R2, !P0 ;  /* 0x000000024b029207 */ /* 0x000fe40004000000 */
[----:B------:R-:W-:Y:S02]  /*5780*/  @!P1 SHF.R.U32.HI R0, RZ, R13, R0 ;  /* 0x0000000dff009219 */ /* 0x000fe40000011600 */
[----:B------:R-:W-:Y:S01]  /*5790*/  LOP3.LUT P0, RZ, R163, 0x3f0, RZ, 0xc0, !PT ;  /* 0x000003f0a3ff7812 */ /* 0x000fe2000780c0ff */
[----:B------:R-:W-:Y:S01]  /*57a0*/  USHF.L.U32 UR42, UR42, 0x7, URZ ;  /* 0x000000072a2a7899 */ /* 0x000fe200080006ff */
[----:B------:R-:W-:Y:S01]  /*57b0*/  @!P1 SEL R3, R77, R0, !P2 ;  /* 0x000000004d039207 */ /* 0x000fe20005000000 */
[----:B------:R-:W-:Y:S01]  /*57c0*/  USHF.L.U32 UR41, UR41, 0x8, URZ ;  /* 0x0000000829297899 */ /* 0x000fe200080006ff */
[----:B------:R-:W-:Y:S03]  /*57d0*/  @P4 SHF.R.U32.HI R164, RZ, 0x10, R17 ;  /* 0x00000010ffa44819 */ /* 0x000fe60000011611 */
[----:B------:R-:W-:Y:S02]  /*57e0*/  @!P1 IMAD.IADD R0, R2, 0x1, -R3 ;  /* 0x0000000102009824 */ /* 0x000fe400078e0a03 */
[----:B------:R-:W-:Y:S02]  /*57f0*/  @!P1 IMAD.IADD R2, R3, 0x1, -R2 ;  /* 0x0000000103029824 */ /* 0x000fe400078e0a02 */
[----:B------:R-:W-:Y:S02]  /*5800*/  @!P1 IMAD R77, R0, R9, R77 ;  /* 0x00000009004d9224 */ /* 0x000fe400078e024d */
[----:B------:R-:W-:Y:S01]  /*5810*/  @!P1 IMAD R75, R2, R10, R75 ;  /* 0x0000000a024b9224 */ /* 0x000fe200078e024b */
[----:B------:R-:W-:Y:S06]  /*5820*/  @!P0 BRA `(.L_x_103) ;  /* 0x00000000007c8947 */ /* 0x000fec0003800000 */
[----:B------:R-:W1:Y:S01]  /*5830*/  LDCU.64 UR8, c[0x4][0x80] ;  /* 0x01001000ff0877ac */ /* 0x000e620008000a00 */
[----:B------:R-:W-:Y:S01]  /*5840*/  MOV R2, 0x0 ;  /* 0x0000000000027802 */ /* 0x000fe20000000f00 */
[----:B------:R-:W-:Y:S02]  /*5850*/  HFMA2 R12, -RZ, RZ, 0, 5.9604644775390625e-08 ;  /* 0x00000001ff0c7431 */ /* 0x000fe400000001ff */
[----:B------:R-:W-:Y:S01]  /*5860*/  IMAD.MOV.U32 R8, RZ, RZ, 0x70 ;  /* 0x00000070ff087424 */ /* 0x000fe200078e00ff */
[----:B------:R2:W3:Y:S01]  /*5870*/  LDC.64 R14, c[0x4][R2] ;  /* 0x01000000020e7b82 */ /* 0x0004e20000000a00 */
[----:B------:R-:W4:Y:S01]  /*5880*/  LDCU.64 UR6, c[0x4][0x88] ;  /* 0x01001100ff0677ac */ /* 0x000f220008000a00 */
[----:B------:R-:W-:Y:S01]  /*5890*/  IMAD.MOV.U32 R13, RZ, RZ, RZ ;  /* 0x000000ffff0d7224 */ /* 0x000fe200078e00ff */
[----:B------:R-:W2:Y:S01]  /*58a0*/  LDCU.64 UR4, c[0x4][0x8] ;  /* 0x01000100ff0477ac */ /* 0x000ea20008000a00 */
[----:B-1----:R-:W-:Y:S01]  /*58b0*/  MOV R5, UR9 ;  /* 0x0000000900057c02 */ /* 0x002fe20008000f00 */
[----:B------:R-:W-:Y:S01]  /*58c0*/  IMAD.U32 R4, RZ, RZ, UR8 ;  /* 0x00000008ff047e24 */ /* 0x000fe2000f8e00ff */
[----:B----4-:R-:W-:Y:S01]  /*58d0*/  MOV R7, UR7 ;  /* 0x0000000700077c02 */ /* 0x010fe20008000f00 */
[----:B------:R-:W-:Y:S01]  /*58e0*/  IMAD.U32 R6, RZ, RZ, UR6 ;  /* 0x00000006ff067e24 */ /* 0x000fe2000f8e00ff */
[----:B--2---:R-:W-:Y:S01]  /*58f0*/  MOV R11, UR5 ;  /* 0x00000005000b7c02 */ /* 0x004fe20008000f00 */
[----:B------:R-:W-:Y:S02]  /*5900*/  IMAD.U32 R10, RZ, RZ, UR4 ;  /* 0x00000004ff0a7e24 */ /* 0x000fe4000f8e00ff */
[----:B------:R-:W-:Y:S07]  /*5910*/  LEPC R20, `(.L_x_104) ;  /* 0x000000001014794e */ /* 0x000fee0000000000 */
[----:B---3-5:R-:W-:Y:S05]  /*5920*/  CALL.ABS.NOINC R14 ;  /* 0x000000000e007343 */ /* 0x028fea0003c00000 */
.L_x_104:
[----:B------:R-:W1:Y:S01]  /*5930*/  LDCU.64 UR8, c[0x4][0x80] ;  /* 0x01001000ff0877ac */ /* 0x000e620008000a00 */
[----:B------:R-:W2:Y:S01]  /*5940*/  LDC.64 R2, c[0x4][R2] ;  /* 0x0100000002027b82 */ /* 0x000ea20000000a00 */
[----:B------:R-:W-:Y:S02]  /*5950*/  HFMA2 R12, -RZ, RZ, 0, 5.9604644775390625e-08 ;  /* 0x00000001ff0c7431 */ /* 0x000fe400000001ff */
[----:B------:R-:W-:Y:S02]  /*5960*/  IMAD.MOV.U32 R8, RZ, RZ, 0x70 ;  /* 0x00000070ff087424 */ /* 0x000fe400078e00ff */
[----:B------:R-:W-:Y:S01]  /*5970*/  IMAD.MOV.U32 R13, RZ, RZ, RZ ;  /* 0x000000ffff0d7224 */ /* 0x000fe200078e00ff */
[----:B------:R-:W3:Y:S01]  /*5980*/  LDCU.64 UR6, c[0x4][0x88] ;  /* 0x01001100ff0677ac */ /* 0x000ee20008000a00 */
[----:B------:R-:W4:Y:S01]  /*5990*/  LDCU.64 UR4, c[0x4][0x8] ;  /* 0x01000100ff0477ac */ /* 0x000f220008000a00 */
[----:B-1----:R-:W-:Y:S02]  /*59a0*/  MOV R4, UR8 ;  /* 0x0000000800047c02 */ /* 0x002fe40008000f00 */
[----:B------:R-:W-:Y:S02]  /*59b0*/  MOV R5, UR9 ;  /* 0x0000000900057c02 */ /* 0x000fe40008000f00 */
[----:B---3--:R-:W-:Y:S01]  /*59c0*/  MOV R7, UR7 ;  /* 0x0000000700077c02 */ /* 0x008fe20008000f00 */
[----:B------:R-:W-:Y:S01]  /*59d0*/  IMAD.U32 R6, RZ, RZ, UR6 ;  /* 0x00000006ff067e24 */ /* 0x000fe2000f8e00ff */
[----:B----4-:R-:W-:Y:S01]  /*59e0*/  MOV R11, UR5 ;  /* 0x00000005000b7c02 */ /* 0x010fe20008000f00 */
[----:B------:R-:W-:Y:S02]  /*59f0*/  IMAD.U32 R10, RZ, RZ, UR4 ;  /* 0x00000004ff0a7e24 */ /* 0x000fe4000f8e00ff */
[----:B------:R-:W-:Y:S07]  /*5a00*/  LEPC R20, `(.L_x_103) ;  /* 0x000000001014794e */ /* 0x000fee0000000000 */
[----:B--2---:R-:W-:Y:S05]  /*5a10*/  CALL.ABS.NOINC R2 ;  /* 0x0000000002007343 */ /* 0x004fea0003c00000 */
.L_x_103:
[----:B------:R-:W-:Y:S05]  /*5a20*/  BSYNC.RECONVERGENT B6 ;  /* 0x0000000000067941 */ /* 0x000fea0003800200 */
.L_x_102:
[----:B------:R-:W-:Y:S01]  /*5a30*/  ISETP.NE.U32.AND P4, PT, R150, RZ, PT ;  /* 0x000000ff9600720c */ /* 0x000fe20003f85070 */
[----:B------:R-:W-:Y:S01]  /*5a40*/  UISETP.NE.AND UP2, UPT, UR50, URZ, UPT ;  /* 0x000000ff3200728c */ /* 0x000fe2000bf45270 */
[----:B------:R-:W-:Y:S01]  /*5a50*/  ISETP.NE.U32.AND P2, PT, RZ, UR38, PT ;  /* 0x00000026ff007c0c */ /* 0x000fe2000bf45070 */
[----:B------:R-:W-:Y:S01]  /*5a60*/  UISETP.NE.U32.AND UP1, UPT, UR44, URZ, UPT ;  /* 0x000000ff2c00728c */ /* 0x000fe2000bf25070 */
[----:B------:R-:W-:Y:S01]  /*5a70*/  ISETP.NE.AND.EX P4, PT, R151, RZ, PT, P4 ;  /* 0x000000ff9700720c */ /* 0x000fe20003f85340 */
[----:B------:R-:W-:Y:S01]  /*5a80*/  UPLOP3.LUT UP0, UPT, UPT, UPT, UPT, 0x40, 0x4 ;  /* 0x000000000004789c */ /* 0x000fe20003f0e870 */
[----:B------:R-:W-:Y:S01]  /*5a90*/  ISETP.NE.AND.EX P2, PT, RZ, UR39, PT, P2 ;  /* 0x00000027ff007c0c */ /* 0x000fe2000bf45320 */
[----:B------:R-:W-:Y:S01]  /*5aa0*/  UISETP.NE.AND.EX UP1, UPT, UR45, URZ, UPT, UP1 ;  /* 0x000000ff2d00728c */ /* 0x000fe2000bf25310 */
[----:B------:R-:W-:Y:S04]  /*5ab0*/  PLOP3.LUT P1, PT, PT, PT, UP2, 0x80, 0x8 ;  /* 0x000000000008781c */ /* 0x000fe80003f2f028 */
[----:B------:R-:W-:Y:S06]  /*5ac0*/  @UP2 UPLOP3.LUT UP0, UPT, UPT, UPT, UP1, 0x80, 0x8 ;  /* 0x000000000008289c */ /* 0x000fec0003f0f010 */
[----:B------:R-:W-:Y:S01]  /*5ad0*/  PLOP3.LUT P0, PT, PT, PT, UP0, 0x80, 0x8 ;  /* 0x000000000008781c */ /* 0x000fe20003f0f008 */
[----:B------:R-:W-:Y:S01]  /*5ae0*/  @!UPT UIADD3 URZ, UPT, UPT, URZ, URZ, URZ ;  /* 0x000000fffffff290 */ /* 0x000fe2000fffe0ff */
[----:B------:R-:W-:Y:S11]  /*5af0*/  BRA.U !UP1, `(.L_x_105) ;  /* 0x0000000109387547 */ /* 0x000ff6000b800000 */
[----:B------:R-:W-:Y:S01]  /*5b00*/  UISETP.NE.U32.AND UP0, UPT, UR38, URZ, UPT ;  /* 0x000000ff2600728c */ /* 0x000fe2000bf05070 */
[----:B------:R-:W-:Y:S02]  /*5b10*/  HFMA2 R0, -RZ, RZ, 0, 5.9604644775390625e-08 ;  /* 0x00000001ff007431 */ /* 0x000fe400000001ff */
[----:B------:R-:W-:Y:S01]  /*5b20*/  IMAD.MOV.U32 R155, RZ, RZ, 0x1 ;  /* 0x00000001ff9b7424 */ /* 0x000fe200078e00ff */
[----:B------:R-:W-:Y:S06]  /*5b30*/  UISETP.NE.AND.EX UP0, UPT, UR39, URZ, UPT, UP0 ;  /* 0x000000ff2700728c */ /* 0x000fec000bf05300 */
[----:B------:R-:W-:Y:S05]  /*5b40*/  PLOP3.LUT P3, PT, PT, PT, UP0, 0x80, 0x8 ;  /* 0x000000000008781c */ /* 0x000fea0003f6f008 */
[----:B------:R-:W1:Y:S01]  /*5b50*/  @UP0 LDCU.64 UR6, c[0x0][0x888] ;  /* 0x00011100ff0607ac */ /* 0x000e620008000a00 */
[----:B------:R-:W-:Y:S07]  /*5b60*/  @UP0 UIMAD UR4, UR36, UR44, URZ ;  /* 0x0000002c240402a4 */ /* 0x000fee000f8e02ff */
[----:B------:R-:W-:Y:S01]  /*5b70*/  @!P3 PRMT R155, R0, 0x7610, R155 ;  /* 0x00007610009bb816 */ /* 0x000fe2000000009b */
[----:B-1----:R-:W-:Y:S03]  /*5b80*/  @UP0 UIMAD.WIDE UR6, UR4, 0x4, UR6 ;  /* 0x00000004040608a5 */ /* 0x002fe6000f8e0206 */
[----:B------:R-:W1:Y:S03]  /*5b90*/  @!UP0 LDCU UR4, c[0x0][0x880] ;  /* 0x00011000ff0487ac */ /* 0x000e660008000800 */
[----:B------:R-:W-:Y:S01]  /*5ba0*/  IMAD.U32 R2, RZ, RZ, UR6 ;  /* 0x00000006ff027e24 */ /* 0x000fe2000f8e00ff */
[----:B------:R-:W-:Y:S05]  /*5bb0*/  MOV R3, UR7 ;  /* 0x0000000700037c02 */ /* 0x000fea0008000f00 */
[----:B-----5:R2:W5:Y:S02]  /*5bc0*/  @P3 LDG.E R81, desc[UR46][R2.64] ;  /* 0x0000002e02513981 */ /* 0x020564000c1e1900 */
[----:B-12---:R-:W-:Y:S02]  /*5bd0*/  @!P3 IMAD.U32 R81, RZ, RZ, UR4 ;  /* 0x00000004ff51be24 */ /* 0x006fe4000f8e00ff */
.L_x_105:
[----:B------:R-:W-:Y:S05]  /*5be0*/  @!P4 BRA `(.L_x_106) ;  /* 0x000000000020c947 */ /* 0x000fea0003800000 */
[----:B------:R-:W-:Y:S04]  /*5bf0*/  ISETP.NE.U32.AND P3, PT, R148, RZ, PT ;  /* 0x000000ff9400720c */ /* 0x000fe80003f65070 */
[----:B------:R-:W-:Y:S11]  /*5c00*/  ISETP.NE.AND.EX P3, PT, R149, RZ, PT, P3 ;  /* 0x000000ff9500720c */ /* 0x000ff60003f65330 */
[----:B------:R-:W-:Y:S02]  /*5c10*/  @!UPT UIADD3 URZ, UPT, UPT, URZ, URZ, URZ ;  /* 0x000000fffffff290 */ /* 0x000fe4000fffe0ff */
[----:B------:R-:W1:Y:S01]  /*5c20*/  @P3 LDC.64 R2, c[0x0][0x8a8] ;  /* 0x00022a00ff023b82 */ /* 0x000e620000000a00 */
[----:B------:R-:W-:Y:S04]  /*5c30*/  @P3 IMAD R0, R150, UR36, RZ ;  /* 0x0000002496003c24 */ /* 0x000fe8000f8e02ff */
[----:B-1----:R-:W-:Y:S05]  /*5c40*/  @P3 IMAD.WIDE R2, R0, 0x4, R2 ;  /* 0x0000000400023825 */ /* 0x002fea00078e0202 */
[----:B-----5:R1:W5:Y:S02]  /*5c50*/  @P3 LDG.E R78, desc[UR46][R2.64] ;  /* 0x0000002e024e3981 */ /* 0x020364000c1e1900 */
[----:B-1----:R-:W2:Y:S02]  /*5c60*/  @!P3 LDC R78, c[0x0][0x8a0] ;  /* 0x00022800ff4ebb82 */ /* 0x002ea40000000800 */
.L_x_106:
[----:B-----5:R-:W-:Y:S01]  /*5c70*/  FSETP.NEU.AND P3, PT, R81, RZ, PT ;  /* 0x000000ff5100720b */ /* 0x020fe20003f6d000 */
[----:B------:R-:W-:Y:S01]  /*5c80*/  IMAD.SHL.U32 R178, R160, 0x2, RZ ;  /* 0x00000002a0b27824 */ /* 0x000fe200078e00ff */
[----:B------:R-:W-:Y:S01]  /*5c90*/  SEL R3, RZ, 0xffffffff, P2 ;  /* 0xffffffffff037807 */ /* 0x000fe20001000000 */
[----:B------:R-:W-:Y:S01]  /*5ca0*/  IMAD.SHL.U32 R100, R168, 0x10, RZ ;  /* 0x00000010a8647824 */ /* 0x000fe200078e00ff */
[----:B------:R-:W-:Y:S01]  /*5cb0*/  @P1 LOP3.LUT P2, RZ, R155, 0xff, RZ, 0xc0, !PT ;  /* 0x000000ff9bff1812 */ /* 0x000fe2000784c0ff */
[----:B------:R-:W-:Y:S01]  /*5cc0*/  VIADD R109, R178, UR48 ;  /* 0x00000030b26d7c36 */ /* 0x000fe20008000000 */
[----:B------:R-:W-:Y:S01]  /*5cd0*/  @P1 SEL R2, RZ, 0xffffffff, P3 ;  /* 0xffffffffff021807 */ /* 0x000fe20001800000 */
[----:B------:R-:W-:Y:S01]  /*5ce0*/  IMAD.SHL.U32 R102, R169, 0x10, RZ ;  /* 0x00000010a9667824 */ /* 0x000fe200078e00ff */
[----:B------:R-:W-:Y:S01]  /*5cf0*/  LOP3.LUT R167, R167, 0x1, RZ, 0x3c, !PT ;  /* 0x00000001a7a77812 */ /* 0x000fe200078e3cff */
[----:B------:R-:W-:Y:S01]  /*5d00*/  IMAD.IADD R175, R109, 0x1, R100 ;  /* 0x000000016daf7824 */ /* 0x000fe200078e0264 */
[----:B------:R-:W-:Y:S01]  /*5d10*/  @P0 SEL R2, R3, R2, !P2 ;  /* 0x0000000203020207 */ /* 0x000fe20005000000 */
[----:B------:R-:W-:Y:S01]  /*5d20*/  BSSY B1, `(.L_x_107) ;  /* 0x000004f000017945 */ /* 0x000fe20003800000 */
[----:B------:R-:W-:Y:S01]  /*5d30*/  LEA R179, R76, UR48, 0x3 ;  /* 0x000000304cb37c11 */ /* 0x000fe2000f8e18ff */
[----:B------:R-:W-:Y:S01]  /*5d40*/  IMAD.MOV.U32 R101, RZ, RZ, 0x1 ;  /* 0x00000001ff657424 */ /* 0x000fe200078e00ff */
[----:B------:R-:W-:Y:S01]  /*5d50*/  @P1 LOP3.LUT R2, R2, 0x1, RZ, 0xc0, !PT ;  /* 0x0000000102021812 */ /* 0x000fe200078ec0ff */
[----:B------:R-:W-:Y:S01]  /*5d60*/  IMAD R80, R76, 0x100, R79 ;  /* 0x000001004c507824 */ /* 0x000fe200078e024f */
[----:B------:R-:W-:Y:S01]  /*5d70*/  SHF.L.U32 R0, R166, 0x1f, RZ ;  /* 0x0000001fa6007819 */ /* 0x000fe200000006ff */
[----:B------:R-:W-:Y:S01]  /*5d80*/  IMAD.MOV.U32 R87, RZ, RZ, RZ ;  /* 0x000000ffff577224 */ /* 0x000fe200078e00ff */
[----:B------:R-:W-:Y:S02]  /*5d90*/  ISETP.NE.U32.OR P5, PT, R2, 0x1, !P1 ;  /* 0x000000010200780c */ /* 0x000fe40004fa5470 */
[----:B------:R-:W-:Y:S02]  /*5da0*/  CS2R R146, SRZ ;  /* 0x0000000000927805 */ /* 0x000fe4000001ff00 */
[----:B------:R-:W-:Y:S02]  /*5db0*/  PLOP3.LUT P2, PT, PT, PT, UP1, 0x80, 0x8 ;  /* 0x000000000008781c */ /* 0x000fe40003f4f018 */
[----:B------:R-:W-:Y:S02]  /*5dc0*/  CS2R R144, SRZ ;  /* 0x0000000000907805 */ /* 0x000fe4000001ff00 */
[----:B------:R-:W-:Y:S02]  /*5dd0*/  SEL R2, RZ, 0xffffffff, P3 ;  /* 0xffffffffff027807 */ /* 0x000fe40001800000 */
[----:B------:R-:W-:Y:S02]  /*5de0*/  CS2R R138, SRZ ;  /* 0x00000000008a7805 */ /* 0x000fe4000001ff00 */
[----:B------:R-:W-:Y:S02]  /*5df0*/  LOP3.LUT P3, R172, R155, 0xff, RZ, 0xc0, !PT ;  /* 0x000000ff9bac7812 */ /* 0x000fe4000786c0ff */
[----:B------:R-:W-:Y:S02]  /*5e00*/  CS2R R136, SRZ ;  /* 0x0000000000887805 */ /* 0x000fe4000001ff00 */
[----:B------:R-:W-:Y:S02]  /*5e10*/  P2R R176, PR, RZ, 0x20 ;  /* 0x00000020ffb07803 */ /* 0x000fe40000000000 */
[----:B------:R-:W-:Y:S02]  /*5e20*/  CS2R R130, SRZ ;  /* 0x0000000000827805 */ /* 0x000fe4000001ff00 */
[----:B------:R-:W-:Y:S02]  /*5e30*/  CS2R R128, SRZ ;  /* 0x0000000000807805 */ /* 0x000fe4000001ff00 */
[----:B------:R-:W-:Y:S02]  /*5e40*/  CS2R R122, SRZ ;  /* 0x00000000007a7805 */ /* 0x000fe4000001ff00 */
[----:B------:R-:W-:Y:S02]  /*5e50*/  CS2R R120, SRZ ;  /* 0x0000000000787805 */ /* 0x000fe4000001ff00 */
[----:B------:R-:W-:Y:S02]  /*5e60*/  @P5 SHF.L.U32 R4, R167, 0x1f, RZ ;  /* 0x0000001fa7045819 */ /* 0x000fe400000006ff */
[----:B------:R-:W-:Y:S02]  /*5e70*/  CS2R R114, SRZ ;  /* 0x0000000000727805 */ /* 0x000fe4000001ff00 */
[----:B------:R-:W-:Y:S02]  /*5e80*/  @P2 SEL R2, R3, R2, !P3 ;  /* 0x0000000203022207 */ /* 0x000fe40005800000 */
[----:B------:R-:W-:Y:S01]  /*5e90*/  CS2R R112, SRZ ;  /* 0x0000000000707805 */ /* 0x000fe2000001ff00 */
[----:B------:R-:W1:Y:S01]  /*5ea0*/  @P5 SYNCS.PHASECHK.TRANS64.TRYWAIT P1, [UR48+0x50], R4 ;  /* 0x00005004ff0055a7 */ /* 0x000e620008021130 */
[----:B------:R-:W-:Y:S02]  /*5eb0*/  CS2R R106, SRZ ;  /* 0x00000000006a7805 */ /* 0x000fe4000001ff00 */
[----:B------:R-:W-:Y:S02]  /*5ec0*/  LOP3.LUT R2, R2, 0x1, RZ, 0xc0, !PT ;  /* 0x0000000102027812 */ /* 0x000fe400078ec0ff */
[----:B------:R-:W-:Y:S02]  /*5ed0*/  CS2R R104, SRZ ;  /* 0x0000000000687805 */ /* 0x000fe4000001ff00 */
[----:B------:R-:W-:Y:S02]  /*5ee0*/  CS2R R98, SRZ ;  /* 0x0000000000627805 */ /* 0x000fe4000001ff00 */
[----:B------:R-:W-:Y:S02]  /*5ef0*/  CS2R R96, SRZ ;  /* 0x0000000000607805 */ /* 0x000fe4000001ff00 */
[----:B------:R-:W-:Y:S02]  /*5f00*/  ISETP.NE.U32.AND P4, PT, R2, 0x1, PT ;  /* 0x000000010200780c */ /* 0x000fe40003f85070 */
[----:B------:R-:W-:Y:S02]  /*5f10*/  CS2R R90, SRZ ;  /* 0x00000000005a7805 */ /* 0x000fe4000001ff00 */
[----:B------:R-:W-:Y:S01]  /*5f20*/  CS2R R88, SRZ ;  /* 0x0000000000587805 */ /* 0x000fe2000001ff00 */
[----:B------:R-:W-:Y:S01]  /*5f30*/  IMAD.IADD R177, R109, 0x1, R102 ;  /* 0x000000016db17824 */ /* 0x000fe200078e0266 */
[----:B------:R-:W-:Y:S01]  /*5f40*/  P2R R103, PR, RZ, 0x10 ;  /* 0x00000010ff677803 */ /* 0x000fe20000000000 */
[----:B------:R-:W-:Y:S01]  /*5f50*/  IMAD.IADD R174, R102, 0x1, R175 ;  /* 0x0000000166ae7824 */ /* 0x000fe200078e02af */
[----:B------:R3:W4:Y:S01]  /*5f60*/  SYNCS.PHASECHK.TRANS64.TRYWAIT P0, [R179+URZ+0xc0], R0 ;  /* 0x0000c000b30075a7 */ /* 0x00072200080011ff */
[----:B-1----:R-:W-:Y:S01]  /*5f70*/  @P5 SEL R101, RZ, 0x1, !P1 ;  /* 0x00000001ff655807 */ /* 0x002fe20004800000 */
[----:B---3--:R-:W-:Y:S06]  /*5f80*/  @!P5 BRA `(.L_x_108) ;  /* 0x0000000000a0d947 */ /* 0x008fec0003800000 */
[----:B------:R-:W-:Y:S01]  /*5f90*/  @P4 IMAD.MOV.U32 R2, RZ, RZ, -0x10 ;  /* 0xfffffff0ff024424 */ /* 0x000fe200078e00ff */
[----:B------:R-:W-:Y:S01]  /*5fa0*/  ISETP.NE.AND P1, PT, R101, RZ, PT ;  /* 0x000000ff6500720c */ /* 0x000fe20003f25270 */
[----:B------:R-:W-:Y:S01]  /*5fb0*/  BSSY B0, `(.L_x_109) ;  /* 0x0000010000007945 */ /* 0x000fe20003800000 */
[----:B------:R-:W-:Y:S02]  /*5fc0*/  ISETP.NE.U32.AND P5, PT, R161, 0x1, PT ;  /* 0x00000001a100780c */ /* 0x000fe40003fa5070 */
[----:B------:R-:W-:Y:S02]  /*5fd0*/  CS2R R98, SRZ ;  /* 0x0000000000627805 */ /* 0x000fe4000001ff00 */
[----:B------:R-:W-:Y:S02]  /*5fe0*/  CS2R R96, SRZ ;  /* 0x0000000000607805 */ /* 0x000fe4000001ff00 */
[----:B------:R-:W-:Y:S02]  /*5ff0*/  CS2R R114, SRZ ;  /* 0x0000000000727805 */ /* 0x000fe4000001ff00 */
[----:B------:R-:W-:Y:S02]  /*6000*/  @P4 SEL R2, R2, 0x10, !P5 ;  /* 0x0000001002024807 */ /* 0x000fe40006800000 */
[----:B------:R-:W-:Y:S02]  /*6010*/  CS2R R112, SRZ ;  /* 0x0000000000707805 */ /* 0x000fe4000001ff00 */
[----:B------:R-:W-:Y:S02]  /*6020*/  CS2R R130, SRZ ;  /* 0x0000000000827805 */ /* 0x000fe4000001ff00 */
[----:B------:R-:W-:Y:S01]  /*6030*/  CS2R R128, SRZ ;  /* 0x0000000000807805 */ /* 0x000fe2000001ff00 */
[----:B------:R-:W-:Y:S02]  /*6040*/  @P4 IMAD.IADD R7, R109, 0x1, R2 ;  /* 0x000000016d074824 */ /* 0x000fe400078e0202 */
[C---:B------:R-:W-:Y:S02]  /*6050*/  @P4 IMAD.IADD R6, R2.reuse, 0x1, R177 ;  /* 0x0000000102064824 */ /* 0x040fe400078e02b1 */
[----:B------:R-:W-:Y:S01]  /*6060*/  @P4 IMAD.IADD R5, R2, 0x1, R175 ;  /* 0x0000000102054824 */ /* 0x000fe200078e02af */
[----:B------:R-:W-:Y:S06]  /*6070*/  @P1 BRA `(.L_x_110) ;  /* 0x00000000000c1947 */ /* 0x000fec0003800000 */
[----:B------:R-:W-:Y:S04]  /*6080*/  SHF.L.U32 R4, R167, 0x1f, RZ ;  /* 0x0000001fa7047819 */ /* 0x000fe800000006ff */
[----:B------:R-:W1:Y:S02]  /*6090*/  SYNCS.PHASECHK.TRANS64.TRYWAIT P1, [UR48+0x50], R4 ;  /* 0x00005004ff0075a7 */ /* 0x000e640008021130 */
[----:B-1----:R-:W-:Y:S05]  /*60a0*/  @!P1 BRA `(.L_x_111) ;  /* 0x0000005c00949947 */ /* 0x002fea0003800000 */
.L_x_110:
[----:B------:R-:W-:Y:S05]  /*60b0*/  BSYNC B0 ;  /* 0x0000000000007941 */ /* 0x000fea0003800000 */
.L_x_109:
[----:B------:R-:W-:Y:S01]  /*60c0*/  ISETP.NE.AND P1, PT, R103, RZ, PT ;  /* 0x000000ff6700720c */ /* 0x000fe20003f25270 */
[----:B------:R-:W-:Y:S01]  /*60d0*/  IMAD.MOV.U32 R147, RZ, RZ, RZ ;  /* 0x000000ffff937224 */ /* 0x000fe200078e00ff */
[----:B------:R-:W-:Y:S02]  /*60e0*/  CS2R R144, SRZ ;  /* 0x0000000000907805 */ /* 0x000fe4000001ff00 */
[----:B------:R-:W-:Y:S02]  /*60f0*/  CS2R R90, SRZ ;  /* 0x00000000005a7805 */ /* 0x000fe4000001ff00 */
[----:B------:R-:W-:Y:S02]  /*6100*/  CS2R R88, SRZ ;  /* 0x0000000000587805 */ /* 0x000fe4000001ff00 */
[----:B------:R-:W-:Y:S02]  /*6110*/  CS2R R106, SRZ ;  /* 0x00000000006a7805 */ /* 0x000fe4000001ff00 */
[----:B------:R-:W-:Y:S02]  /*6120*/  CS2R R104, SRZ ;  /* 0x0000000000687805 */ /* 0x000fe4000001ff00 */
[----:B------:R-:W-:Y:S02]  /*6130*/  CS2R R122, SRZ ;  /* 0x00000000007a7805 */ /* 0x000fe4000001ff00 */
[----:B------:R-:W-:Y:S02]  /*6140*/  CS2R R120, SRZ ;  /* 0x0000000000787805 */ /* 0x000fe4000001ff00 */
[----:B------:R-:W-:Y:S02]  /*6150*/  CS2R R138, SRZ ;  /* 0x00000000008a7805 */ /* 0x000fe4000001ff00 */
[----:B------:R-:W-:Y:S01]  /*6160*/  CS2R R136, SRZ ;  /* 0x0000000000887805 */ /* 0x000fe2000001ff00 */
[----:B------:R-:W-:Y:S01]  /*6170*/  IMAD.MOV.U32 R87, RZ, RZ, 0x1 ;  /* 0x00000001ff577424 */ /* 0x000fe200078e00ff */
[----:B------:R3:W1:Y:S01]  /*6180*/  @P1 LDS.128 R96, [R7+0x400] ;  /* 0x0004000007601984 */ /* 0x0006620000000c00 */
[----:B------:R-:W-:Y:S03]  /*6190*/  @P1 IMAD.IADD R2, R2, 0x1, R174 ;  /* 0x0000000102021824 */ /* 0x000fe600078e02ae */
[----:B------:R3:W1:Y:S04]  /*61a0*/  @P1 LDS.128 R112, [R6+0x400] ;  /* 0x0004000006701984 */ /* 0x0006680000000c00 */
[----:B------:R3:W1:Y:S04]  /*61b0*/  @P1 LDS.128 R128, [R5+0x400] ;  /* 0x0004000005801984 */ /* 0x0006680000000c00 */
[----:B------:R3:W1:Y:S04]  /*61c0*/  @P1 LDS.128 R144, [R2+0x400] ;  /* 0x0004000002901984 */ /* 0x0006680000000c00 */
[----:B------:R3:W1:Y:S04]  /*61d0*/  @P1 LDS.128 R88, [R178+UR48+0x400] ;  /* 0x00040030b2581984 */ /* 0x0006680008000c00 */
[----:B------:R3:W1:Y:S04]  /*61e0*/  @P1 LDS.128 R104, [R177+0x400] ;  /* 0x00040000b1681984 */ /* 0x0006680000000c00 */
[----:B------:R3:W1:Y:S04]  /*61f0*/  @P1 LDS.128 R120, [R175+0x400] ;  /* 0x00040000af781984 */ /* 0x0006680000000c00 */
[----:B------:R3:W1:Y:S02]  /*6200*/  @P1 LDS.128 R136, [R174+0x400] ;  /* 0x00040000ae881984 */ /* 0x0006640000000c00 */
.L_x_108:
[----:B------:R-:W-:Y:S05]  /*6210*/  BSYNC B1 ;  /* 0x0000000000017941 */ /* 0x000fea0003800000 */
.L_x_107:
[----:B-1----:R-:W-:Y:S04]  /*6220*/  SHF.R.U32.HI R3, RZ, 0x15, R80 ;  /* 0x00000015ff037819 */ /* 0x002fe80000011650 */
[----:B------:R-:W-:Y:S01]  /*6230*/  LOP3.LUT P1, RZ, R3, 0x3, R162, 0x48, !PT ;  /* 0x0000000303ff7812 */ /* 0x000fe200078248a2 */
[----:B------:R-:W-:Y:S01]  /*6240*/  @!UPT UIADD3 URZ, UPT, UPT, URZ, URZ, URZ ;  /* 0x000000fffffff290 */ /* 0x000fe2000fffe0ff */
[----:B----4-:R-:W-:Y:S11]  /*6250*/  @P0 BRA `(.L_x_112) ;  /* 0x0000000000080947 */ /* 0x010ff60003800000 */
[----:B------:R-:W1:Y:S02]  /*6260*/  SYNCS.PHASECHK.TRANS64.TRYWAIT P0, [R179+URZ+0xc0], R0 ;  /* 0x0000c000b30075a7 */ /* 0x000e6400080011ff */
[----:B-1----:R-:W-:Y:S05]  /*6270*/  @!P0 BRA `(.L_x_113) ;  /* 0x0000005c00388947 */ /* 0x002fea0003800000 */
.L_x_112:
[----:B------:R-:W-:Y:S05]  /*6280*/  @!P1 BRA `(.L_x_114) ;  /* 0x0000000000409947 */ /* 0x000fea0003800000 */
[----:B------:R-:W4:Y:S01]  /*6290*/  LDCU.64 UR8, c[0x4][0x70] ;  /* 0x01000e00ff0877ac */ /* 0x000f220008000a00 */
[----:B------:R-:W-:Y:S01]  /*62a0*/  MOV R3, 0x0 ;  /* 0x0000000000037802 */ /* 0x000fe20000000f00 */
[----:B------:R-:W-:Y:S02]  /*62b0*/  HFMA2 R12, -RZ, RZ, 0, 5.9604644775390625e-08 ;  /* 0x00000001ff0c7431 */ /* 0x000fe400000001ff */
[----:B------:R-:W-:Y:S02]  /*62c0*/  IMAD.MOV.U32 R8, RZ, RZ, 0x192 ;  /* 0x00000192ff087424 */ /* 0x000fe400078e00ff */
[----:B------:R-:W-:Y:S01]  /*62d0*/  IMAD.MOV.U32 R13, RZ, RZ, RZ ;  /* 0x000000ffff0d7224 */ /* 0x000fe200078e00ff */
[----:B------:R-:W5:Y:S01]  /*62e0*/  LDCU.64 UR6, c[0x4][0x78] ;  /* 0x01000f00ff0677ac */ /* 0x000f620008000a00 */
[----:B---3--:R-:W3:Y:S01]  /*62f0*/  LDC.64 R2, c[0x4][R3] ;  /* 0x0100000003027b82 */ /* 0x008ee20000000a00 */
[----:B------:R-:W1:Y:S01]  /*6300*/  LDCU.64 UR4, c[0x4][0x10] ;  /* 0x01000200ff0477ac */ /* 0x000e620008000a00 */
[----:B----4-:R-:W-:Y:S01]  /*6310*/  MOV R5, UR9 ;  /* 0x0000000900057c02 */ /* 0x010fe20008000f00 */
[----:B------:R-:W-:Y:S01]  /*6320*/  IMAD.U32 R4, RZ, RZ, UR8 ;  /* 0x00000008ff047e24 */ /* 0x000fe2000f8e00ff */
[----:B-----5:R-:W-:Y:S01]  /*6330*/  MOV R7, UR7 ;  /* 0x0000000700077c02 */ /* 0x020fe20008000f00 */
[----:B------:R-:W-:Y:S01]  /*6340*/  IMAD.U32 R6, RZ, RZ, UR6 ;  /* 0x00000006ff067e24 */ /* 0x000fe2000f8e00ff */
[----:B-1----:R-:W-:Y:S01]  /*6350*/  MOV R11, UR5 ;  /* 0x00000005000b7c02 */ /* 0x002fe20008000f00 */
[----:B------:R-:W-:Y:S02]  /*6360*/  IMAD.U32 R10, RZ, RZ, UR4 ;  /* 0x00000004ff0a7e24 */ /* 0x000fe4000f8e00ff */
[----:B------:R-:W-:Y:S07]  /*6370*/  LEPC R20, `(.L_x_114) ;  /* 0x000000001014794e */ /* 0x000fee0000000000 */
[----:B--23--:R-:W-:Y:S05]  /*6380*/  CALL.ABS.NOINC R2 ;  /* 0x0000000002007343 */ /* 0x00cfea0003c00000 */
.L_x_114:
[----:B------:R-:W-:Y:S05]  /*6390*/  WARPSYNC.ALL ;  /* 0x0000000000007948 */ /* 0x000fea0003800000 */
[----:B------:R-:W-:Y:S01]  /*63a0*/  R2UR UR4, R80 ;  /* 0x00000000500472ca */ /* 0x000fe200000e0000 */
[--C-:B------:R-:W-:Y:S01]  /*63b0*/  HADD2.F32 R82, -RZ, R88.reuse.H0_H0 ;  /* 0x20000058ff527230 */ /* 0x100fe20000004100 */
[----:B------:R-:W-:Y:S01]  /*63c0*/  MOV R108, 0xfffffff0 ;  /* 0xfffffff0006c7802 */ /* 0x000fe20000000f00 */
[----:B------:R-:W-:Y:S01]  /*63d0*/  HADD2.F32 R83, -RZ, R88.H1_H1 ;  /* 0x30000058ff537230 */ /* 0x000fe20000004100 */
[----:B------:R-:W-:Y:S01]  /*63e0*/  ISETP.NE.U32.AND P6, PT, R161, 0x1, PT ;  /* 0x00000001a100780c */ /* 0x000fe20003fc5070 */
[----:B------:R-:W-:Y:S01]  /*63f0*/  HADD2.F32 R84, -RZ, R89.H1_H1 ;  /* 0x30000059ff547230 */ /* 0x000fe20000004100 */
[----:B------:R-:W-:Y:S01]  /*6400*/  ISETP.NE.AND P0, PT, R170, RZ, PT ;  /* 0x000000ffaa00720c */ /* 0x000fe20003f05270 */
[--C-:B------:R-:W-:Y:S01]  /*6410*/  HADD2.F32 R85, -RZ, R107.reuse.H0_H0 ;  /* 0x2000006bff557230 */ /* 0x100fe20000004100 */
[----:B------:R-:W-:Y:S01]  /*6420*/  SEL R108, R108, 0x10, !P6 ;  /* 0x000000106c6c7807 */ /* 0x000fe20007000000 */
[----:B------:R-:W-:Y:S01]  /*6430*/  HADD2.F32 R86, -RZ, R107.H1_H1 ;  /* 0x3000006bff567230 */ /* 0x000fe20000004100 */
[----:B------:R-:W-:Y:S02]  /*6440*/  BSSY.RECONVERGENT B0, `(.L_x_115) ;  /* 0x00000fb000007945 */ /* 0x000fe40003800200 */
[----:B------:R-:W-:Y:S01]  /*6450*/  IADD3 R180, PT, PT, R109, R108, RZ ;  /* 0x0000006c6db47210 */ /* 0x000fe20007ffe0ff */
[----:B---3--:R-:W1:Y:S01]  /*6460*/  LDTM.x64 R4, tmem[UR4] ;  /* 0x00000004000479ee */ /* 0x008e620008340000 */
[C---:B------:R-:W-:Y:S02]  /*6470*/  IADD3 R181, PT, PT, R108.reuse, R177, RZ ;  /* 0x000000b16cb57210 */ /* 0x040fe40007ffe0ff */
[C---:B------:R-:W-:Y:S02]  /*6480*/  IADD3 R183, PT, PT, R108.reuse, R175, RZ ;  /* 0x000000af6cb77210 */ /* 0x040fe40007ffe0ff */
[----:B------:R-:W-:Y:S01]  /*6490*/  IADD3 R182, PT, PT, R108, R174, RZ ;  /* 0x000000ae6cb67210 */ /* 0x000fe20007ffe0ff */
[C---:B-12---:R-:W-:Y:S01]  /*64a0*/  FMUL R0, R78.reuse, R4 ;  /* 0x000000044e007220 */ /* 0x046fe20000400000 */
[C---:B------:R-:W-:Y:S01]  /*64b0*/  FMUL R2, R78.reuse, R5 ;  /* 0x000000054e027220 */ /* 0x040fe20000400000 */
[C---:B------:R-:W-:Y:S01]  /*64c0*/  FMUL R3, R78.reuse, R6 ;  /* 0x000000064e037220 */ /* 0x040fe20000400000 */
[C---:B------:R-:W-:Y:S01]  /*64d0*/  FMUL R7, R78.reuse, R7 ;  /* 0x000000074e077220 */ /* 0x040fe20000400000 */
[C---:B------:R-:W-:Y:S01]  /*64e0*/  FFMA R0, R81.reuse, R82, R0 ;  /* 0x0000005251007223 */ /* 0x040fe20000000000 */
[----:B------:R-:W-:Y:S02]  /*64f0*/  HADD2.F32 R82, -RZ, R89.H0_H0 ;  /* 0x20000059ff527230 */ /* 0x000fe40000004100 */
[C---:B------:R-:W-:Y:S01]  /*6500*/  FFMA R2, R81.reuse, R83, R2 ;  /* 0x0000005351027223 */ /* 0x040fe20000000002 */
[--C-:B------:R-:W-:Y:S02]  /*6510*/  HADD2.F32 R83, -RZ, R90.reuse.H0_H0 ;  /* 0x2000005aff537230 */ /* 0x100fe40000004100 */
[C---:B------:R-:W-:Y:S01]  /*6520*/  FMUL R4, R78.reuse, R8 ;  /* 0x000000084e047220 */ /* 0x040fe20000400000 */
[----:B------:R-:W-:Y:S01]  /*6530*/  FMUL R5, R78, R9 ;  /* 0x000000094e057220 */ /* 0x000fe20000400000 */
[C---:B------:R-:W-:Y:S01]  /*6540*/  FFMA R3, R81.reuse, R82, R3 ;  /* 0x0000005251037223 */ /* 0x040fe20000000003 */
[----:B------:R-:W-:Y:S01]  /*6550*/  HADD2.F32 R82, -RZ, R90.H1_H1 ;  /* 0x3000005aff527230 */ /* 0x000fe20000004100 */
[----:B------:R-:W-:Y:S01]  /*6560*/  F2FP.F16.F32.PACK_AB R92, R2, R0 ;  /* 0x00000000025c723e */ /* 0x000fe200000000ff */
[C---:B------:R-:W-:Y:S01]  /*6570*/  FFMA R7, R81.reuse, R84, R7 ;  /* 0x0000005451077223 */ /* 0x040fe20000000007 */
[C---:B------:R-:W-:Y:S01]  /*6580*/  FFMA R4, R81.reuse, R83, R4 ;  /* 0x0000005351047223 */ /* 0x040fe20000000004 */
[--C-:B------:R-:W-:Y:S02]  /*6590*/  HADD2.F32 R83, -RZ, R91.reuse.H0_H0 ;  /* 0x2000005bff537230 */ /* 0x100fe40000004100 */
[----:B------:R-:W-:Y:S01]  /*65a0*/  FFMA R5, R81, R82, R5 ;  /* 0x0000005251057223 */ /* 0x000fe20000000005 */
[C---:B------:R-:W-:Y:S01]  /*65b0*/  FMUL R6, R78.reuse, R10 ;  /* 0x0000000a4e067220 */ /* 0x040fe20000400000 */
[----:B------:R-:W-:Y:S01]  /*65c0*/  HADD2.F32 R82, -RZ, R91.H1_H1 ;  /* 0x3000005bff527230 */ /* 0x000fe20000004100 */
[----:B------:R-:W-:Y:S01]  /*65d0*/  F2FP.F16.F32.PACK_AB R93, R7, R3 ;  /* 0x00000003075d723e */ /* 0x000fe200000000ff */
[C---:B------:R-:W-:Y:S01]  /*65e0*/  FMUL R11, R78.reuse, R11 ;  /* 0x0000000b4e0b7220 */ /* 0x040fe20000400000 */
[----:B------:R-:W-:Y:S01]  /*65f0*/  F2FP.F16.F32.PACK_AB R94, R5, R4 ;  /* 0x00000004055e723e */ /* 0x000fe200000000ff */
[C---:B------:R-:W-:Y:S01]  /*6600*/  FFMA R6, R81.reuse, R83, R6 ;  /* 0x0000005351067223 */ /* 0x040fe20000000006 */
[C---:B------:R-:W-:Y:S01]  /*6610*/  FMUL R8, R78.reuse, R12 ;  /* 0x0000000c4e087220 */ /* 0x040fe20000400000 */
[----:B------:R-:W-:Y:S01]  /*6620*/  FFMA R11, R81, R82, R11 ;  /* 0x00000052510b7223 */ /* 0x000fe2000000000b */
[--C-:B------:R-:W-:Y:S02]  /*6630*/  HADD2.F32 R82, -RZ, R96.reuse.H0_H0 ;  /* 0x20000060ff527230 */ /* 0x100fe40000004100 */
[C---:B------:R-:W-:Y:S01]  /*6640*/  FMUL R9, R78.reuse, R13 ;  /* 0x0000000d4e097220 */ /* 0x040fe20000400000 */
[----:B------:R-:W-:Y:S02]  /*6650*/  HADD2.F32 R84, -RZ, R96.H1_H1 ;  /* 0x30000060ff547230 */ /* 0x000fe40000004100 */
[C---:B------:R-:W-:Y:S01]  /*6660*/  FMUL R10, R78.reuse, R14 ;  /* 0x0000000e4e0a7220 */ /* 0x040fe20000400000 */
[--C-:B------:R-:W-:Y:S01]  /*6670*/  HADD2.F32 R83, -RZ, R97.reuse.H0_H0 ;  /* 0x20000061ff537230 */ /* 0x100fe20000004100 */
[----:B------:R-:W-:Y:S01]  /*6680*/  F2FP.F16.F32.PACK_AB R95, R11, R6 ;  /* 0x000000060b5f723e */ /* 0x000fe200000000ff */
[C---:B------:R-:W-:Y:S01]  /*6690*/  FFMA R8, R81.reuse, R82, R8 ;  /* 0x0000005251087223 */ /* 0x040fe20000000008 */
[----:B------:R-:W-:Y:S02]  /*66a0*/  HADD2.F32 R82, -RZ, R97.H1_H1 ;  /* 0x30000061ff527230 */ /* 0x000fe40000004100 */
[C---:B------:R-:W-:Y:S01]  /*66b0*/  FFMA R9, R81.reuse, R84, R9 ;  /* 0x0000005451097223 */ /* 0x040fe20000000009 */
[----:B------:R-:W-:Y:S01]  /*66c0*/  FFMA R10, R81, R83, R10 ;  /* 0x00000053510a7223 */ /* 0x000fe2000000000a */
[----:B------:R1:W-:Y:S01]  /*66d0*/  STS.128 [R178+UR48+0x400], R92 ;  /* 0x0004005cb2007988 */ /* 0x0003e20008000c30 */
[C---:B------:R-:W-:Y:S01]  /*66e0*/  FMUL R15, R78.reuse, R15 ;  /* 0x0000000f4e0f7220 */ /* 0x040fe20000400000 */
[--C-:B------:R-:W-:Y:S01]  /*66f0*/  HADD2.F32 R83, -RZ, R98.reuse.H0_H0 ;  /* 0x20000062ff537230 */ /* 0x100fe20000004100 */
[----:B------:R-:W-:Y:S01]  /*6700*/  F2FP.F16.F32.PACK_AB R116, R9, R8 ;  /* 0x000000080974723e */ /* 0x000fe200000000ff */
[----:B------:R-:W-:Y:S02]  /*6710*/  HADD2.F32 R84, -RZ, R98.H1_H1 ;  /* 0x30000062ff547230 */ /* 0x000fe40000004100 */
[----:B------:R-:W-:Y:S01]  /*6720*/  FFMA R15, R81, R82, R15 ;  /* 0x00000052510f7223 */ /* 0x000fe2000000000f */
[C---:B------:R-:W-:Y:S01]  /*6730*/  FMUL R12, R78.reuse, R16 ;  /* 0x000000104e0c7220 */ /* 0x040fe20000400000 */
[C---:B------:R-:W-:Y:S01]  /*6740*/  FMUL R13, R78.reuse, R17 ;  /* 0x000000114e0d7220 */ /* 0x040fe20000400000 */
[--C-:B------:R-:W-:Y:S02]  /*6750*/  HADD2.F32 R82, -RZ, R99.reuse.H0_H0 ;  /* 0x20000063ff527230 */ /* 0x100fe40000004100 */
[C---:B------:R-:W-:Y:S01]  /*6760*/  FMUL R14, R78.reuse, R18 ;  /* 0x000000124e0e7220 */ /* 0x040fe20000400000 */
[----:B------:R-:W-:Y:S01]  /*6770*/  F2FP.F16.F32.PACK_AB R117, R15, R10 ;  /* 0x0000000a0f75723e */ /* 0x000fe200000000ff */
[C---:B------:R-:W-:Y:S01]  /*6780*/  FFMA R12, R81.reuse, R83, R12 ;  /* 0x00000053510c7223 */ /* 0x040fe2000000000c */
[C---:B------:R-:W-:Y:S01]  /*6790*/  FFMA R13, R81.reuse, R84, R13 ;  /* 0x00000054510d7223 */ /* 0x040fe2000000000d */
[----:B------:R-:W-:Y:S01]  /*67a0*/  FFMA R14, R81, R82, R14 ;  /* 0x00000052510e7223 */ /* 0x000fe2000000000e */
[----:B------:R-:W-:Y:S02]  /*67b0*/  HADD2.F32 R84, -RZ, R99.H1_H1 ;  /* 0x30000063ff547230 */ /* 0x000fe40000004100 */
[C---:B------:R-:W-:Y:S01]  /*67c0*/  FMUL R19, R78.reuse, R19 ;  /* 0x000000134e137220 */ /* 0x040fe20000400000 */
[--C-:B------:R-:W-:Y:S01]  /*67d0*/  HADD2.F32 R82, -RZ, R104.reuse.H0_H0 ;  /* 0x20000068ff527230 */ /* 0x100fe20000004100 */
[----:B------:R-:W-:Y:S01]  /*67e0*/  F2FP.F16.F32.PACK_AB R118, R13, R12 ;  /* 0x0000000c0d76723e */ /* 0x000fe200000000ff */
[C---:B------:R-:W-:Y:S01]  /*67f0*/  FMUL R16, R78.reuse, R20 ;  /* 0x000000144e107220 */ /* 0x040fe20000400000 */
[C---:B------:R-:W-:Y:S01]  /*6800*/  FFMA R19, R81.reuse, R84, R19 ;  /* 0x0000005451137223 */ /* 0x040fe20000000013 */
[----:B------:R-:W-:Y:S02]  /*6810*/  HADD2.F32 R84, -RZ, R104.H1_H1 ;  /* 0x30000068ff547230 */ /* 0x000fe40000004100 */
[C---:B------:R-:W-:Y:S01]  /*6820*/  FMUL R17, R78.reuse, R21 ;  /* 0x000000154e117220 */ /* 0x040fe20000400000 */
[----:B------:R-:W-:Y:S01]  /*6830*/  FFMA R16, R81, R82, R16 ;  /* 0x0000005251107223 */ /* 0x000fe20000000010 */
[--C-:B------:R-:W-:Y:S01]  /*6840*/  HADD2.F32 R82, -RZ, R105.reuse.H0_H0 ;  /* 0x20000069ff527230 */ /* 0x100fe20000004100 */
[----:B------:R-:W-:Y:S01]  /*6850*/  F2FP.F16.F32.PACK_AB R119, R19, R14 ;  /* 0x0000000e1377723e */ /* 0x000fe200000000ff */
[----:B------:R-:W-:Y:S01]  /*6860*/  FFMA R17, R81, R84, R17 ;  /* 0x0000005451117223 */ /* 0x000fe20000000011 */
[C---:B------:R-:W-:Y:S01]  /*6870*/  FMUL R18, R78.reuse, R22 ;  /* 0x000000164e127220 */ /* 0x040fe20000400000 */
[C---:B------:R-:W-:Y:S01]  /*6880*/  FMUL R23, R78.reuse, R23 ;  /* 0x000000174e177220 */ /* 0x040fe20000400000 */
[--C-:B------:R-:W-:Y:S01]  /*6890*/  HADD2.F32 R83, -RZ, R106.reuse.H0_H0 ;  /* 0x2000006aff537230 */ /* 0x100fe20000004100 */
[----:B------:R2:W-:Y:S01]  /*68a0*/  STS.128 [R180+0x400], R116 ;  /* 0x00040074b4007388 */ /* 0x0005e20000000c00 */
[----:B------:R-:W-:Y:S01]  /*68b0*/  F2FP.F16.F32.PACK_AB R124, R17, R16 ;  /* 0x00000010117c723e */ /* 0x000fe200000000ff */
[C---:B------:R-:W-:Y:S01]  /*68c0*/  FFMA R18, R81.reuse, R82, R18 ;  /* 0x0000005251127223 */ /* 0x040fe20000000012 */
[----:B------:R-:W-:Y:S02]  /*68d0*/  HADD2.F32 R82, -RZ, R105.H1_H1 ;  /* 0x30000069ff527230 */ /* 0x000fe40000004100 */
[C---:B------:R-:W-:Y:S01]  /*68e0*/  FMUL R20, R78.reuse, R24 ;  /* 0x000000184e147220 */ /* 0x040fe20000400000 */
[----:B------:R-:W-:Y:S02]  /*68f0*/  HADD2.F32 R84, -RZ, R106.H1_H1 ;  /* 0x3000006aff547230 */ /* 0x000fe40000004100 */
[C---:B------:R-:W-:Y:S01]  /*6900*/  FMUL R21, R78.reuse, R25 ;  /* 0x000000194e157220 */ /* 0x040fe20000400000 */
[C---:B------:R-:W-:Y:S01]  /*6910*/  FMUL R22, R78.reuse, R26 ;  /* 0x0000001a4e167220 */ /* 0x040fe20000400000 */
[C---:B------:R-:W-:Y:S01]  /*6920*/  FFMA R23, R81.reuse, R82, R23 ;  /* 0x0000005251177223 */ /* 0x040fe20000000017 */
[C---:B------:R-:W-:Y:S01]  /*6930*/  FFMA R20, R81.reuse, R83, R20 ;  /* 0x0000005351147223 */ /* 0x040fe20000000014 */
[C---:B------:R-:W-:Y:S01]  /*6940*/  FFMA R21, R81.reuse, R84, R21 ;  /* 0x0000005451157223 */ /* 0x040fe20000000015 */
[----:B------:R-:W-:Y:S01]  /*6950*/  FFMA R22, R81, R85, R22 ;  /* 0x0000005551167223 */ /* 0x000fe20000000016 */
[C---:B------:R-:W-:Y:S01]  /*6960*/  FMUL R27, R78.reuse, R27 ;  /* 0x0000001b4e1b7220 */ /* 0x040fe20000400000 */
[--C-:B------:R-:W-:Y:S01]  /*6970*/  HADD2.F32 R82, -RZ, R112.reuse.H0_H0 ;  /* 0x20000070ff527230 */ /* 0x100fe20000004100 */
[----:B------:R-:W-:Y:S01]  /*6980*/  F2FP.F16.F32.PACK_AB R125, R23, R18 ;  /* 0x00000012177d723e */ /* 0x000fe200000000ff */
[C---:B------:R-:W-:Y:S01]  /*6990*/  FMUL R24, R78.reuse, R28 ;  /* 0x0000001c4e187220 */ /* 0x040fe20000400000 */
[----:B------:R-:W-:Y:S01]  /*69a0*/  F2FP.F16.F32.PACK_AB R126, R21, R20 ;  /* 0x00000014157e723e */ /* 0x000fe200000000ff */
[C---:B------:R-:W-:Y:S01]  /*69b0*/  FFMA R27, R81.reuse, R86, R27 ;  /* 0x00000056511b7223 */ /* 0x040fe2000000001b */
[----:B------:R-:W-:Y:S02]  /*69c0*/  HADD2.F32 R84, -RZ, R112.H1_H1 ;  /* 0x30000070ff547230 */ /* 0x000fe40000004100 */
[----:B------:R-:W-:Y:S01]  /*69d0*/  FFMA R24, R81, R82, R24 ;  /* 0x0000005251187223 */ /* 0x000fe20000000018 */
[C---:B------:R-:W-:Y:S01]  /*69e0*/  FMUL R25, R78.reuse, R29 ;  /* 0x0000001d4e197220 */ /* 0x040fe20000400000 */
[--C-:B------:R-:W-:Y:S01]  /*69f0*/  HADD2.F32 R83, -RZ, R113.reuse.H0_H0 ;  /* 0x20000071ff537230 */ /* 0x100fe20000004100 */
[----:B------:R-:W-:Y:S01]  /*6a00*/  F2FP.F16.F32.PACK_AB R127, R27, R22 ;  /* 0x000000161b7f723e */ /* 0x000fe200000000ff */
[C---:B------:R-:W-:Y:S01]  /*6a10*/  FMUL R26, R78.reuse, R30 ;  /* 0x0000001e4e1a7220 */ /* 0x040fe20000400000 */
[----:B------:R-:W-:Y:S02]  /*6a20*/  HADD2.F32 R82, -RZ, R113.H1_H1 ;  /* 0x30000071ff527230 */ /* 0x000fe40000004100 */
[C---:B------:R-:W-:Y:S01]  /*6a30*/  FFMA R25, R81.reuse, R84, R25 ;  /* 0x0000005451197223 */ /* 0x040fe20000000019 */
[C---:B------:R-:W-:Y:S01]  /*6a40*/  FMUL R31, R78.reuse, R31 ;  /* 0x0000001f4e1f7220 */ /* 0x040fe20000400000 */
[----:B------:R3:W-:Y:S01]  /*6a50*/  STS.128 [R177+0x400], R124 ;  /* 0x0004007cb1007388 */ /* 0x0007e20000000c00 */
[----:B------:R-:W-:Y:S01]  /*6a60*/  FFMA R26, R81, R83, R26 ;  /* 0x00000053511a7223 */ /* 0x000fe2000000001a */
[--C-:B------:R-:W-:Y:S01]  /*6a70*/  HADD2.F32 R83, -RZ, R114.reuse.H0_H0 ;  /* 0x20000072ff537230 */ /* 0x100fe20000004100 */
[----:B-1----:R-:W-:Y:S01]  /*6a80*/  F2FP.F16.F32.PACK_AB R92, R25, R24 ;  /* 0x00000018195c723e */ /* 0x002fe200000000ff */
[----:B------:R-:W-:Y:S01]  /*6a90*/  FFMA R31, R81, R82, R31 ;  /* 0x00000052511f7223 */ /* 0x000fe2000000001f */
[C---:B------:R-:W-:Y:S01]  /*6aa0*/  FMUL R28, R78.reuse, R32 ;  /* 0x000000204e1c7220 */ /* 0x040fe20000400000 */
[----:B------:R-:W-:Y:S02]  /*6ab0*/  HADD2.F32 R82, -RZ, R114.H1_H1 ;  /* 0x30000072ff527230 */ /* 0x000fe40000004100 */
[C---:B------:R-:W-:Y:S01]  /*6ac0*/  FMUL R29, R78.reuse, R33 ;  /* 0x000000214e1d7220 */ /* 0x040fe20000400000 */
[--C-:B------:R-:W-:Y:S01]  /*6ad0*/  HADD2.F32 R85, -RZ, R115.reuse.H0_H0 ;  /* 0x20000073ff557230 */ /* 0x100fe20000004100 */
[----:B------:R-:W-:Y:S01]  /*6ae0*/  F2FP.F16.F32.PACK_AB R93, R31, R26 ;  /* 0x0000001a1f5d723e */ /* 0x000fe200000000ff */
[C---:B------:R-:W-:Y:S01]  /*6af0*/  FFMA R28, R81.reuse, R83, R28 ;  /* 0x00000053511c7223 */ /* 0x040fe2000000001c */
        /* <DEDUP_REMOVED lines=16> */
[----:B------:R-:W-:Y:S01]  /*6c00*/  HADD2.F32 R82, -RZ, R121.H1_H1 ;  /* 0x30000079ff527230 */ /* 0x000fe20000004100 */
[----:B------:R1:W-:Y:S01]  /*6c10*/  STS.128 [R181+0x400], R92 ;  /* 0x0004005cb5007388 */ /* 0x0003e20000000c00 */
[C---:B------:R-:W-:Y:S01]  /*6c20*/  FMUL R39, R78.reuse, R39 ;  /* 0x000000274e277220 */ /* 0x040fe20000400000 */
[----:B--2---:R-:W-:Y:S01]  /*6c30*/  F2FP.F16.F32.PACK_AB R116, R33, R32 ;  /* 0x000000202174723e */ /* 0x004fe200000000ff */
[C---:B------:R-:W-:Y:S01]  /*6c40*/  FFMA R34, R81.reuse, R83, R34 ;  /* 0x0000005351227223 */ /* 0x040fe20000000022 */
[--C-:B------:R-:W-:Y:S02]  /*6c50*/  HADD2.F32 R83, -RZ, R122.reuse.H0_H0 ;  /* 0x2000007aff537230 */ /* 0x100fe40000004100 */
        /* <DEDUP_REMOVED lines=26> */
[----:B---3--:R-:W-:Y:S01]  /*6e00*/  F2FP.F16.F32.PACK_AB R124, R41, R40 ;  /* 0x00000028297c723e */ /* 0x008fe200000000ff */
        /* <DEDUP_REMOVED lines=9> */
[C---:B------:R-:W-:Y:S01]  /*6ea0*/  FFMA R45, R81.reuse, R84, R45 ;  /* 0x00000054512d7223 */ /* 0x040fe2000000002d */
[C---:B------:R-:W-:Y:S01]  /*6eb0*/  FMUL R46, R78.reuse, R50 ;  /* 0x000000324e2e7220 */ /* 0x040fe20000400000 */
[----:B------:R-:W-:Y:S02]  /*6ec0*/  HADD2.F32 R82, -RZ, R131.H1_H1 ;  /* 0x30000083ff527230 */ /* 0x000fe40000004100 */
[C---:B------:R-:W-:Y:S01]  /*6ed0*/  FMUL R51, R78.reuse, R51 ;  /* 0x000000334e337220 */ /* 0x040fe20000400000 */
[C---:B------:R-:W-:Y:S01]  /*6ee0*/  FMUL R48, R78.reuse, R52 ;  /* 0x000000344e307220 */ /* 0x040fe20000400000 */
[C---:B------:R-:W-:Y:S01]  /*6ef0*/  FFMA R46, R81.reuse, R83, R46 ;  /* 0x00000053512e7223 */ /* 0x040fe2000000002e */
[--C-:B------:R-:W-:Y:S02]  /*6f00*/  HADD2.F32 R83, -RZ, R136.reuse.H0_H0 ;  /* 0x20000088ff537230 */ /* 0x100fe40000004100 */
[C---:B------:R-:W-:Y:S01]  /*6f10*/  FFMA R51, R81.reuse, R82, R51 ;  /* 0x0000005251337223 */ /* 0x040fe20000000033 */
[----:B------:R-:W-:Y:S02]  /*6f20*/  HADD2.F32 R84, -RZ, R136.H1_H1 ;  /* 0x30000088ff547230 */ /* 0x000fe40000004100 */
[C---:B------:R-:W-:Y:S01]  /*6f30*/  FMUL R49, R78.reuse, R53 ;  /* 0x000000354e317220 */ /* 0x040fe20000400000 */
[--C-:B------:R-:W-:Y:S02]  /*6f40*/  HADD2.F32 R85, -RZ, R137.reuse.H0_H0 ;  /* 0x20000089ff557230 */ /* 0x100fe40000004100 */
[C---:B------:R-:W-:Y:S01]  /*6f50*/  FMUL R50, R78.reuse, R54 ;  /* 0x000000364e327220 */ /* 0x040fe20000400000 */
[----:B------:R-:W-:Y:S02]  /*6f60*/  HADD2.F32 R82, -RZ, R137.H1_H1 ;  /* 0x30000089ff527230 */ /* 0x000fe40000004100 */
[C---:B------:R-:W-:Y:S01]  /*6f70*/  FMUL R55, R78.reuse, R55 ;  /* 0x000000374e377220 */ /* 0x040fe20000400000 */
[C---:B------:R-:W-:Y:S01]  /*6f80*/  FFMA R48, R81.reuse, R83, R48 ;  /* 0x0000005351307223 */ /* 0x040fe20000000030 */
[C---:B------:R-:W-:Y:S01]  /*6f90*/  FFMA R49, R81.reuse, R84, R49 ;  /* 0x0000005451317223 */ /* 0x040fe20000000031 */
[C---:B------:R-:W-:Y:S01]  /*6fa0*/  FFMA R50, R81.reuse, R85, R50 ;  /* 0x0000005551327223 */ /* 0x040fe20000000032 */
[C---:B------:R-:W-:Y:S01]  /*6fb0*/  FFMA R55, R81.reuse, R82, R55 ;  /* 0x0000005251377223 */ /* 0x040fe20000000037 */
[--C-:B------:R-:W-:Y:S02]  /*6fc0*/  HADD2.F32 R83, -RZ, R138.reuse.H0_H0 ;  /* 0x2000008aff537230 */ /* 0x100fe40000004100 */
[C---:B------:R-:W-:Y:S01]  /*6fd0*/  FMUL R52, R78.reuse, R56 ;  /* 0x000000384e347220 */ /* 0x040fe20000400000 */
        /* <DEDUP_REMOVED lines=9> */
[----:B------:R-:W-:Y:S01]  /*7070*/  FFMA R59, R81, R84, R59 ;  /* 0x00000054513b7223 */ /* 0x000fe2000000003b */
[--C-:B------:R-:W-:Y:S02]  /*7080*/  HADD2.F32 R82, -RZ, R144.reuse.H0_H0 ;  /* 0x20000090ff527230 */ /* 0x100fe40000004100 */
[C---:B------:R-:W-:Y:S01]  /*7090*/  FMUL R56, R78.reuse, R60 ;  /* 0x0000003c4e387220 */ /* 0x040fe20000400000 */
[----:B------:R-:W-:Y:S02]  /*70a0*/  HADD2.F32 R84, -RZ, R144.H1_H1 ;  /* 0x30000090ff547230 */ /* 0x000fe40000004100 */
[C---:B------:R-:W-:Y:S01]  /*70b0*/  FMUL R57, R78.reuse, R61 ;  /* 0x0000003d4e397220 */ /* 0x040fe20000400000 */
[--C-:B------:R-:W-:Y:S02]  /*70c0*/  HADD2.F32 R83, -RZ, R145.reuse.H0_H0 ;  /* 0x20000091ff537230 */ /* 0x100fe40000004100 */
[C---:B------:R-:W-:Y:S01]  /*70d0*/  FMUL R58, R78.reuse, R62 ;  /* 0x0000003e4e3a7220 */ /* 0x040fe20000400000 */
[----:B------:R-:W-:Y:S01]  /*70e0*/  F2FP.F16.F32.PACK_AB R126, R45, R44 ;  /* 0x0000002c2d7e723e */ /* 0x000fe200000000ff */
[----:B------:R-:W-:Y:S01]  /*70f0*/  FFMA R56, R81, R82, R56 ;  /* 0x0000005251387223 */ /* 0x000fe20000000038 */
[----:B------:R-:W-:Y:S01]  /*7100*/  F2FP.F16.F32.PACK_AB R127, R51, R46 ;  /* 0x0000002e337f723e */ /* 0x000fe200000000ff */
[C---:B------:R-:W-:Y:S01]  /*7110*/  FFMA R57, R81.reuse, R84, R57 ;  /* 0x0000005451397223 */ /* 0x040fe20000000039 */
[C---:B------:R-:W-:Y:S01]  /*7120*/  FFMA R58, R81.reuse, R83, R58 ;  /* 0x00000053513a7223 */ /* 0x040fe2000000003a */
[----:B------:R-:W-:Y:S02]  /*7130*/  HADD2.F32 R82, -RZ, R145.H1_H1 ;  /* 0x30000091ff527230 */ /* 0x000fe40000004100 */
[C---:B------:R-:W-:Y:S01]  /*7140*/  FMUL R63, R78.reuse, R63 ;  /* 0x0000003f4e3f7220 */ /* 0x040fe20000400000 */
[----:B------:R1:W-:Y:S01]  /*7150*/  STS.128 [R183+0x400], R124 ;  /* 0x0004007cb7007388 */ /* 0x0003e20000000c00 */
[--C-:B------:R-:W-:Y:S02]  /*7160*/  HADD2.F32 R83, -RZ, R146.reuse.H0_H0 ;  /* 0x20000092ff537230 */ /* 0x100fe40000004100 */
[C---:B------:R-:W-:Y:S01]  /*7170*/  FMUL R60, R78.reuse, R64 ;  /* 0x000000404e3c7220 */ /* 0x040fe20000400000 */
[----:B------:R-:W-:Y:S02]  /*7180*/  HADD2.F32 R84, -RZ, R146.H1_H1 ;  /* 0x30000092ff547230 */ /* 0x000fe40000004100 */
[C---:B------:R-:W-:Y:S01]  /*7190*/  FMUL R61, R78.reuse, R65 ;  /* 0x000000414e3d7220 */ /* 0x040fe20000400000 */
[--C-:B------:R-:W-:Y:S02]  /*71a0*/  HADD2.F32 R85, -RZ, R147.reuse.H0_H0 ;  /* 0x20000093ff557230 */ /* 0x100fe40000004100 */
[C---:B------:R-:W-:Y:S01]  /*71b0*/  FMUL R62, R78.reuse, R66 ;  /* 0x000000424e3e7220 */ /* 0x040fe20000400000 */
[----:B------:R-:W-:Y:S02]  /*71c0*/  HADD2.F32 R86, -RZ, R147.H1_H1 ;  /* 0x30000093ff567230 */ /* 0x000fe40000004100 */
[----:B------:R-:W-:Y:S01]  /*71d0*/  FFMA R63, R81, R82, R63 ;  /* 0x00000052513f7223 */ /* 0x000fe2000000003f */
[----:B------:R-:W-:Y:S01]  /*71e0*/  FMUL R67, R78, R67 ;  /* 0x000000434e437220 */ /* 0x000fe20000400000 */
[----:B------:R-:W-:Y:S01]  /*71f0*/  F2FP.F16.F32.PACK_AB R132, R49, R48 ;  /* 0x000000303184723e */ /* 0x000fe200000000ff */
[----:B------:R-:W-:Y:S01]  /*7200*/  FFMA R60, R81, R83, R60 ;  /* 0x00000053513c7223 */ /* 0x000fe2000000003c */
[----:B------:R-:W-:Y:S01]  /*7210*/  F2FP.F16.F32.PACK_AB R133, R55, R50 ;  /* 0x000000323785723e */ /* 0x000fe200000000ff */
[----:B------:R-:W-:Y:S01]  /*7220*/  FFMA R61, R81, R84, R61 ;  /* 0x00000054513d7223 */ /* 0x000fe2000000003d */
[----:B------:R-:W-:Y:S01]  /*7230*/  F2FP.F16.F32.PACK_AB R134, R53, R52 ;  /* 0x000000343586723e */ /* 0x000fe200000000ff */
[----:B------:R-:W-:Y:S01]  /*7240*/  FFMA R62, R81, R85, R62 ;  /* 0x00000055513e7223 */ /* 0x000fe2000000003e */
[----:B------:R-:W-:Y:S01]  /*7250*/  F2FP.F16.F32.PACK_AB R135, R59, R54 ;  /* 0x000000363b87723e */ /* 0x000fe200000000ff */
[----:B------:R-:W-:Y:S01]  /*7260*/  FFMA R67, R81, R86, R67 ;  /* 0x0000005651437223 */ /* 0x000fe20000000043 */
[----:B------:R-:W-:Y:S02]  /*7270*/  F2FP.F16.F32.PACK_AB R140, R57, R56 ;  /* 0x00000038398c723e */ /* 0x000fe400000000ff */
[----:B------:R-:W-:Y:S01]  /*7280*/  F2FP.F16.F32.PACK_AB R141, R63, R58 ;  /* 0x0000003a3f8d723e */ /* 0x000fe200000000ff */
[----:B------:R1:W-:Y:S01]  /*7290*/  STS.128 [R174+0x400], R132 ;  /* 0x00040084ae007388 */ /* 0x0003e20000000c00 */
[----:B------:R-:W-:Y:S02]  /*72a0*/  F2FP.F16.F32.PACK_AB R142, R61, R60 ;  /* 0x0000003c3d8e723e */ /* 0x000fe400000000ff */
[----:B------:R-:W-:Y:S05]  /*72b0*/  F2FP.F16.F32.PACK_AB R143, R67, R62 ;  /* 0x0000003e438f723e */ /* 0x000fea00000000ff */
[----:B------:R1:W-:Y:S01]  /*72c0*/  STS.128 [R182+0x400], R140 ;  /* 0x0004008cb6007388 */ /* 0x0003e20000000c00 */
[----:B------:R-:W-:Y:S01]  /*72d0*/  @!PT LDS RZ, [RZ] ;  /* 0x00000000fffff984 */ /* 0x000fe20000000800 */
[----:B------:R-:W-:Y:S01]  /*72e0*/  @!PT LDS RZ, [RZ] ;  /* 0x00000000fffff984 */ /* 0x000fe20000000800 */
[----:B------:R-:W-:Y:S01]  /*72f0*/  @!PT LDS RZ, [RZ] ;  /* 0x00000000fffff984 */ /* 0x000fe20000000800 */
[----:B------:R-:W-:Y:S01]  /*7300*/  @!PT LDS RZ, [RZ] ;  /* 0x00000000fffff984 */ /* 0x000fe20000000800 */
[----:B------:R2:W-:Y:S07]  /*7310*/  MEMBAR.ALL.CTA ;  /* 0x0000000000007992 */ /* 0x0005ee0000008000 */
[----:B--2---:R-:W2:Y:S02]  /*7320*/  FENCE.VIEW.ASYNC.S ;  /* 0x00000000000073c6 */ /* 0x004ea40000000000 */
[----:B--2---:R-:W-:Y:S06]  /*7330*/  BAR.SYNC.DEFER_BLOCKING 0x1, 0x80 ;  /* 0x0042000000007b1d */ /* 0x004fec0000010000 */
[----:B------:R-:W-:Y:S05]  /*7340*/  @P0 BRA `(.L_x_116) ;  /* 0x0000000000280947 */ /* 0x000fea0003800000 */
[----:B------:R-:W-:Y:S02]  /*7350*/  UIADD3 UR4, UPT, UPT, UR48, 0x400, URZ ;  /* 0x0000040030047890 */ /* 0x000fe4000fffe0ff */
[----:B------:R-:W-:Y:S01]  /*7360*/  UIADD3 UR6, UP0, UPT, UR52, 0x680, URZ ;  /* 0x0000068034067890 */ /* 0x000fe2000ff1e0ff */
[----:B------:R-:W-:Y:S03]  /*7370*/  UMOV UR43, UR36 ;  /* 0x00000024002b7c82 */ /* 0x000fe60008000000 */
[----:B------:R-:W-:Y:S01]  /*7380*/  MOV R163, UR4 ;  /* 0x0000000400a37c02 */ /* 0x000fe20008000f00 */
[----:B------:R-:W-:Y:S03]  /*7390*/  UIADD3.X UR7, UPT, UPT, URZ, UR53, URZ, UP0, !UPT ;  /* 0x00000035ff077290 */ /* 0x000fe600087fe4ff */
[----:B------:R-:W-:Y:S11]  /*73a0*/  R2UR UR40, R163 ;  /* 0x00000000a32872ca */ /* 0x000ff600000e0000 */
[----:B------:R-:W-:Y:S02]  /*73b0*/  @!UPT UIADD3 URZ, UPT, UPT, URZ, URZ, URZ ;  /* 0x000000fffffff290 */ /* 0x000fe4000fffe0ff */
[----:B------:R2:W-:Y:S01]  /*73c0*/  UTMASTG.3D [UR40], [UR6] ;  /* 0x00000028060073b5 */ /* 0x0005e20008010000 */
[----:B------:R0:W-:Y:S01]  /*73d0*/  UTMACMDFLUSH ;  /* 0x00000000000079b7 */ /* 0x0001e20000000000 */
[----:B--2---:R-:W-:Y:S04]  /*73e0*/  DEPBAR.LE SB0, 0x1 ;  /* 0x000080400000791a */ /* 0x004fe80000000000 */
.L_x_116:
[----:B------:R-:W-:Y:S05]  /*73f0*/  BSYNC.RECONVERGENT B0 ;  /* 0x0000000000007941 */ /* 0x000fea0003800200 */
.L_x_115:
[----:B------:R-:W-:Y:S01]  /*7400*/  BAR.SYNC.DEFER_BLOCKING 0x1, 0x80 ;  /* 0x0042000000007b1d */ /* 0x000fe20000010000 */
[----:B------:R-:W-:Y:S01]  /*7410*/  ISETP.NE.AND P1, PT, R176, RZ, PT ;  /* 0x000000ffb000720c */ /* 0x000fe20003f25270 */
[----:B------:R-:W-:Y:S01]  /*7420*/  UISETP.NE.AND UP0, UPT, UR49, URZ, UPT ;  /* 0x000000ff3100728c */ /* 0x000fe2000bf05270 */
[----:B------:R-:W-:Y:S11]  /*7430*/  LEA R3, R87, UR48, 0x3 ;  /* 0x0000003057037c11 */ /* 0x000ff6000f8e18ff */
[----:B------:R-:W-:Y:S01]  /*7440*/  @P1 SHF.L.U32 R2, R167, 0x1f, RZ ;  /* 0x0000001fa7021819 */ /* 0x000fe200000006ff */
[----:B------:R-:W-:Y:S06]  /*7450*/  BRA.U !UP0, `(.L_x_117) ;  /* 0x0000000108247547 */ /* 0x000fec000b800000 */
[----:B------:R-:W-:Y:S01]  /*7460*/  IMAD.U32 R5, RZ, RZ, UR51 ;  /* 0x00000033ff057e24 */ /* 0x000fe2000f8e00ff */
[----:B------:R-:W-:Y:S01]  /*7470*/  MOV R0, UR37 ;  /* 0x0000002500007c02 */ /* 0x000fe20008000f00 */
[----:B------:R-:W-:Y:S03]  /*7480*/  UIADD3 UR51, UPT, UPT, UR51, 0x1, URZ ;  /* 0x0000000133337890 */ /* 0x000fe6000fffe0ff */
[----:B------:R-:W-:Y:S01]  /*7490*/  @P1 LEA R5, R5, UR48, 0x3 ;  /* 0x0000003005051c11 */ /* 0x000fe2000f8e18ff */
[----:B------:R-:W-:Y:S04]  /*74a0*/  UISETP.NE.AND UP0, UPT, UR51, 0x4, UPT ;  /* 0x000000043300788c */ /* 0x000fe8000bf05270 */
[----:B------:R-:W-:Y:S01]  /*74b0*/  @P1 VIADD R5, R5, 0x70 ;  /* 0x0000007005051836 */ /* 0x000fe20000000000 */
[----:B------:R-:W-:Y:S04]  /*74c0*/  USEL UR51, UR51, URZ, UP0 ;  /* 0x000000ff33337287 */ /* 0x000fe80008000000 */
[----:B------:R-:W-:Y:S04]  /*74d0*/  @P1 PRMT R0, R0, 0x654, R5 ;  /* 0x0000065400001816 */ /* 0x000fe80000000005 */
[----:B------:R2:W-:Y:S04]  /*74e0*/  @P1 SYNCS.ARRIVE.TRANS64.RED.A1T0 RZ, [R0+URZ], RZ ;  /* 0x000000ff00ff19a7 */ /* 0x0005e800081004ff */
.L_x_117:
[----:B------:R-:W3:Y:S01]  /*74f0*/  @P1 SYNCS.PHASECHK.TRANS64.TRYWAIT P0, [R3+URZ+0x50], R2 ;  /* 0x00005002030015a7 */ /* 0x000ee200080011ff */
[----:B------:R-:W-:Y:S01]  /*7500*/  BSSY B1, `(.L_x_118) ;  /* 0x000001f000017945 */ /* 0x000fe20003800000 */
[----:B---3--:R-:W-:Y:S03]  /*7510*/  @P1 SEL R101, RZ, 0x1, !P0 ;  /* 0x00000001ff651807 */ /* 0x008fe60004000000 */
[----:B------:R-:W-:Y:S05]  /*7520*/  @!P1 BRA `(.L_x_119) ;  /* 0x0000000000709947 */ /* 0x000fea0003800000 */
[----:B------:R-:W-:Y:S01]  /*7530*/  ISETP.NE.AND P1, PT, R103, RZ, PT ;  /* 0x000000ff6700720c */ /* 0x000fe20003f25270 */
[----:B------:R-:W-:Y:S01]  /*7540*/  BSSY B0, `(.L_x_120) ;  /* 0x000000b000007945 */ /* 0x000fe20003800000 */
[----:B------:R-:W-:Y:S11]  /*7550*/  ISETP.NE.AND P0, PT, R101, RZ, PT ;  /* 0x000000ff6500720c */ /* 0x000ff60003f05270 */
[----:B------:R-:W-:Y:S05]  /*7560*/  @P1 IMAD R4, R87, 0x4000, R178 ;  /* 0x0000400057041824 */ /* 0x000fea00078e02b2 */
[----:B------:R-:W-:Y:S04]  /*7570*/  @P1 IADD3 R9, PT, PT, R4, UR48, RZ ;  /* 0x0000003004091c10 */ /* 0x000fe8000fffe0ff */
[----:B------:R-:W-:Y:S01]  /*7580*/  @P1 IADD3 R7, PT, PT, R102, R9, RZ ;  /* 0x0000000966071210 */ /* 0x000fe20007ffe0ff */
[--C-:B------:R-:W-:Y:S02]  /*7590*/  @P1 IMAD.IADD R5, R100, 0x1, R9.reuse ;  /* 0x0000000164051824 */ /* 0x100fe400078e0209 */
[----:B------:R-:W-:Y:S01]  /*75a0*/  @P1 IMAD.IADD R2, R108, 0x1, R9 ;  /* 0x000000016c021824 */ /* 0x000fe200078e0209 */
[----:B------:R-:W-:Y:S06]  /*75b0*/  @P0 BRA `(.L_x_121) ;  /* 0x00000000000c0947 */ /* 0x000fec0003800000 */
[----:B--2---:R-:W-:Y:S04]  /*75c0*/  SHF.L.U32 R0, R167, 0x1f, RZ ;  /* 0x0000001fa7007819 */ /* 0x004fe800000006ff */
[----:B------:R-:W2:Y:S02]  /*75d0*/  SYNCS.PHASECHK.TRANS64.TRYWAIT P0, [R3+URZ+0x50], R0 ;  /* 0x00005000030075a7 */ /* 0x000ea400080011ff */
[----:B--2---:R-:W-:Y:S05]  /*75e0*/  @!P0 BRA `(.L_x_122) ;  /* 0x0000004800708947 */ /* 0x004fea0003800000 */
.L_x_121:
[----:B------:R-:W-:Y:S05]  /*75f0*/  BSYNC B0 ;  /* 0x0000000000007941 */ /* 0x000fea0003800000 */
.L_x_120:
[----:B------:R-:W-:Y:S01]  /*7600*/  ISETP.NE.AND P0, PT, R103, RZ, PT ;  /* 0x000000ff6700720c */ /* 0x000fe20003f05270 */
[----:B------:R-:W-:Y:S11]  /*7610*/  VIADD R87, R87, 0x1 ;  /* 0x0000000157577836 */ /* 0x000ff60000000000 */
[----:B------:R-:W-:Y:S01]  /*7620*/  @!UPT UIADD3 URZ, UPT, UPT, URZ, URZ, URZ ;  /* 0x000000fffffff290 */ /* 0x000fe2000fffe0ff */
[----:B------:R3:W4:Y:S01]  /*7630*/  @P0 LDS.128 R88, [R4+UR48+0x400] ;  /* 0x0004003004580984 */ /* 0x0007220008000c00 */
[--C-:B--2---:R-:W-:Y:S01]  /*7640*/  @P0 IMAD.IADD R3, R102, 0x1, R5.reuse ;  /* 0x0000000166030824 */ /* 0x104fe200078e0205 */
[C---:B------:R-:W-:Y:S01]  /*7650*/  @P0 IADD3 R0, PT, PT, R108.reuse, R7, RZ ;  /* 0x000000076c000210 */ /* 0x040fe20007ffe0ff */
[C---:B------:R-:W-:Y:S01]  /*7660*/  @P0 IMAD.IADD R6, R108.reuse, 0x1, R5 ;  /* 0x000000016c060824 */ /* 0x040fe200078e0205 */
[----:B------:R3:W2:Y:S02]  /*7670*/  @P0 LDS.128 R96, [R2+0x400] ;  /* 0x0004000002600984 */ /* 0x0006a40000000c00 */
[----:B------:R-:W-:Y:S02]  /*7680*/  @P0 IADD3 R8, PT, PT, R108, R3, RZ ;  /* 0x000000036c080210 */ /* 0x000fe40007ffe0ff */
[----:B------:R3:W1:Y:S04]  /*7690*/  @P0 LDS.128 R104, [R7+0x400] ;  /* 0x0004000007680984 */ /* 0x0006680000000c00 */
[----:B------:R3:W1:Y:S04]  /*76a0*/  @P0 LDS.128 R112, [R0+0x400] ;  /* 0x0004000000700984 */ /* 0x0006680000000c00 */
[----:B------:R3:W1:Y:S04]  /*76b0*/  @P0 LDS.128 R120, [R5+0x400] ;  /* 0x0004000005780984 */ /* 0x0006680000000c00 */
[----:B------:R3:W1:Y:S04]  /*76c0*/  @P0 LDS.128 R128, [R6+0x400] ;  /* 0x0004000006800984 */ /* 0x0006680000000c00 */
[----:B------:R3:W1:Y:S04]  /*76d0*/  @P0 LDS.128 R136, [R3+0x400] ;  /* 0x0004000003880984 */ /* 0x0006680000000c00 */
[----:B------:R3:W1:Y:S02]  /*76e0*/  @P0 LDS.128 R144, [R8+0x400] ;  /* 0x0004000008900984 */ /* 0x0006640000000c00 */
.L_x_119:
[----:B------:R-:W-:Y:S05]  /*76f0*/  BSYNC B1 ;  /* 0x0000000000017941 */ /* 0x000fea0003800000 */
.L_x_118:
[----:B---3--:R-:W-:Y:S05]  /*7700*/  VIADD R3, R80, 0x40 ;  /* 0x0000004050037836 */ /* 0x008fea0000000000 */
[----:B------:R-:W-:Y:S04]  /*7710*/  SHF.R.U32.HI R3, RZ, 0x15, R3 ;  /* 0x00000015ff037819 */ /* 0x000fe80000011603 */
[----:B------:R-:W-:Y:S11]  /*7720*/  LOP3.LUT P0, RZ, R3, 0x3, R162, 0x48, !PT ;  /* 0x0000000303ff7812 */ /* 0x000ff600078048a2 */
[----:B------:R-:W-:Y:S02]  /*7730*/  @!UPT UIADD3 URZ, UPT, UPT, URZ, URZ, URZ ;  /* 0x000000fffffff290 */ /* 0x000fe4000fffe0ff */
[----:B------:R-:W-:Y:S05]  /*7740*/  @!P0 BRA `(.L_x_123) ;  /* 0x0000000000408947 */ /* 0x000fea0003800000 */
[----:B------:R-:W3:Y:S01]  /*7750*/  LDCU.64 UR8, c[0x4][0x70] ;  /* 0x01000e00ff0877ac */ /* 0x000ee20008000a00 */
[----:B------:R-:W-:Y:S01]  /*7760*/  MOV R3, 0x0 ;  /* 0x0000000000037802 */ /* 0x000fe20000000f00 */
[----:B------:R-:W-:Y:S02]  /*7770*/  HFMA2 R12, -RZ, RZ, 0, 5.9604644775390625e-08 ;  /* 0x00000001ff0c7431 */ /* 0x000fe400000001ff */
[----:B------:R-:W-:Y:S02]  /*7780*/  IMAD.MOV.U32 R8, RZ, RZ, 0x192 ;  /* 0x00000192ff087424 */ /* 0x000fe400078e00ff */
[----:B------:R-:W-:Y:S01]  /*7790*/  IMAD.MOV.U32 R13, RZ, RZ, RZ ;  /* 0x000000ffff0d7224 */ /* 0x000fe200078e00ff */
[----:B------:R-:W5:Y:S01]  /*77a0*/  LDCU.64 UR6, c[0x4][0x78] ;  /* 0x01000f00ff0677ac */ /* 0x000f620008000a00 */
[----:B------:R-:W1:Y:S01]  /*77b0*/  LDC.64 R2, c[0x4][R3] ;  /* 0x0100000003027b82 */ /* 0x000e620000000a00 */
[----:B------:R-:W2:Y:S01]  /*77c0*/  LDCU.64 UR4, c[0x4][0x10] ;  /* 0x01000200ff0477ac */ /* 0x000ea20008000a00 */
[----:B---3--:R-:W-:Y:S01]  /*77d0*/  MOV R5, UR9 ;  /* 0x0000000900057c02 */ /* 0x008fe20008000f00 */
[----:B------:R-:W-:Y:S01]  /*77e0*/  IMAD.U32 R4, RZ, RZ, UR8 ;  /* 0x00000008ff047e24 */ /* 0x000fe2000f8e00ff */
[----:B-----5:R-:W-:Y:S01]  /*77f0*/  MOV R7, UR7 ;  /* 0x0000000700077c02 */ /* 0x020fe20008000f00 */
[----:B------:R-:W-:Y:S01]  /*7800*/  IMAD.U32 R6, RZ, RZ, UR6 ;  /* 0x00000006ff067e24 */ /* 0x000fe2000f8e00ff */
[----:B--2---:R-:W-:Y:S01]  /*7810*/  MOV R11, UR5 ;  /* 0x00000005000b7c02 */ /* 0x004fe20008000f00 */
[----:B------:R-:W-:Y:S02]  /*7820*/  IMAD.U32 R10, RZ, RZ, UR4 ;  /* 0x00000004ff0a7e24 */ /* 0x000fe4000f8e00ff */
[----:B------:R-:W-:Y:S07]  /*7830*/  LEPC R20, `(.L_x_123) ;  /* 0x000000001014794e */ /* 0x000fee0000000000 */
[----:B-1--4-:R-:W-:Y:S05]  /*7840*/  CALL.ABS.NOINC R2 ;  /* 0x0000000002007343 */ /* 0x012fea0003c00000 */
.L_x_123:
[----:B------:R-:W-:Y:S05]  /*7850*/  WARPSYNC.ALL ;  /* 0x0000000000007948 */ /* 0x000fea0003800000 */
[----:B------:R-:W-:Y:S01]  /*7860*/  R2UR UR4, R80 ;  /* 0x00000000500472ca */ /* 0x000fe200000e0000 */
[--C-:B----4-:R-:W-:Y:S01]  /*7870*/  HADD2.F32 R82, -RZ, R88.reuse.H0_H0 ;  /* 0x20000058ff527230 */ /* 0x110fe20000004100 */
[----:B------:R-:W-:Y:S01]  /*7880*/  ISETP.NE.AND P6, PT, R176, RZ, PT ;  /* 0x000000ffb000720c */ /* 0x000fe20003fc5270 */
[----:B------:R-:W-:Y:S01]  /*7890*/  HADD2.F32 R83, -RZ, R88.H1_H1 ;  /* 0x30000058ff537230 */ /* 0x000fe20000004100 */
[----:B--2---:R-:W-:Y:S01]  /*78a0*/  MOV R0, UR51 ;  /* 0x0000003300007c02 */ /* 0x004fe20008000f00 */
[--C-:B------:R-:W-:Y:S01]  /*78b0*/  HADD2.F32 R84, -RZ, R89.reuse.H0_H0 ;  /* 0x20000059ff547230 */ /* 0x100fe20000004100 */
[----:B------:R-:W-:Y:S01]  /*78c0*/  MOV R85, UR37 ;  /* 0x0000002500557c02 */ /* 0x000fe20008000f00 */
[----:B------:R-:W-:Y:S01]  /*78d0*/  HADD2.F32 R86, -RZ, R89.H1_H1 ;  /* 0x30000059ff567230 */ /* 0x000fe20000004100 */
[----:B------:R-:W-:Y:S01]  /*78e0*/  ISETP.NE.AND P0, PT, R170, RZ, PT ;  /* 0x000000ffaa00720c */ /* 0x000fe20003f05270 */
[----:B------:R-:W-:Y:S04]  /*78f0*/  BSSY.RECONVERGENT B0, `(.L_x_124) ;  /* 0x00000fc000007945 */ /* 0x000fe80003800200 */
[----:B------:R-:W2:Y:S02]  /*7900*/  LDTM.x64 R4, tmem[UR4+0x40] ;  /* 0x00004004000479ee */ /* 0x000ea40008340000 */
[----:B------:R-:W-:Y:S04]  /*7910*/  @P6 LEA R0, R0, UR48, 0x3 ;  /* 0x0000003000006c11 */ /* 0x000fe8000f8e18ff */
[----:B------:R-:W-:Y:S04]  /*7920*/  @P6 IADD3 R0, PT, PT, R0, 0x70, RZ ;  /* 0x0000007000006810 */ /* 0x000fe80007ffe0ff */
[----:B------:R-:W-:Y:S01]  /*7930*/  @P6 PRMT R85, R85, 0x654, R0 ;  /* 0x0000065455556816 */ /* 0x000fe20000000000 */
[C---:B--2---:R-:W-:Y:S01]  /*7940*/  FMUL R0, R78.reuse, R4 ;  /* 0x000000044e007220 */ /* 0x044fe20000400000 */
[C---:B------:R-:W-:Y:S01]  /*7950*/  FMUL R2, R78.reuse, R5 ;  /* 0x000000054e027220 */ /* 0x040fe20000400000 */
[C---:B------:R-:W-:Y:S01]  /*7960*/  FMUL R3, R78.reuse, R6 ;  /* 0x000000064e037220 */ /* 0x040fe20000400000 */
[C---:B------:R-:W-:Y:S01]  /*7970*/  FMUL R7, R78.reuse, R7 ;  /* 0x000000074e077220 */ /* 0x040fe20000400000 */
[C---:B------:R-:W-:Y:S01]  /*7980*/  FFMA R0, R81.reuse, R82, R0 ;  /* 0x0000005251007223 */ /* 0x040fe20000000000 */
[C---:B------:R-:W-:Y:S01]  /*7990*/  FFMA R2, R81.reuse, R83, R2 ;  /* 0x0000005351027223 */ /* 0x040fe20000000002 */
[--C-:B------:R-:W-:Y:S02]  /*79a0*/  HADD2.F32 R83, -RZ, R90.reuse.H0_H0 ;  /* 0x2000005aff537230 */ /* 0x100fe40000004100 */
[C---:B------:R-:W-:Y:S01]  /*79b0*/  FFMA R3, R81.reuse, R84, R3 ;  /* 0x0000005451037223 */ /* 0x040fe20000000003 */
[----:B------:R-:W-:Y:S01]  /*79c0*/  FFMA R7, R81, R86, R7 ;  /* 0x0000005651077223 */ /* 0x000fe20000000007 */
[----:B------:R-:W-:Y:S01]  /*79d0*/  FMUL R4, R78, R8 ;  /* 0x000000084e047220 */ /* 0x000fe20000400000 */
[----:B-1----:R-:W-:Y:S01]  /*79e0*/  F2FP.F16.F32.PACK_AB R92, R2, R0 ;  /* 0x00000000025c723e */ /* 0x002fe200000000ff */
[----:B------:R-:W-:Y:S02]  /*79f0*/  HADD2.F32 R82, -RZ, R90.H1_H1 ;  /* 0x3000005aff527230 */ /* 0x000fe40000004100 */
[C---:B------:R-:W-:Y:S01]  /*7a00*/  FMUL R5, R78.reuse, R9 ;  /* 0x000000094e057220 */ /* 0x040fe20000400000 */
[----:B------:R-:W-:Y:S01]  /*7a10*/  F2FP.F16.F32.PACK_AB R93, R7, R3 ;  /* 0x00000003075d723e */ /* 0x000fe200000000ff */
        /* <DEDUP_REMOVED lines=19> */
[----:B------:R1:W-:Y:S01]  /*7b50*/  STS.128 [R178+UR48+0x4400], R92 ;  /* 0x0044005cb2007988 */ /* 0x0003e20008000c30 */
        /* <DEDUP_REMOVED lines=8> */
[C---:B------:R-:W-:Y:S01]  /*7be0*/  FMUL R14, R78.reuse, R18 ;  /* 0x000000124e0e7220 */ /* 0x040fe20000400000 */
[----:B------:R-:W-:Y:S01]  /*7bf0*/  F2FP.F16.F32.PACK_AB R117, R15, R10 ;  /* 0x0000000a0f75723e */ /* 0x000fe200000000ff */
[C---:B------:R-:W-:Y:S01]  /*7c00*/  FFMA R12, R81.reuse, R3, R12 ;  /* 0x00000003510c7223 */ /* 0x040fe2000000000c */
[--C-:B------:R-:W-:Y:S02]  /*7c10*/  HADD2.F32 R3, -RZ, R99.reuse.H0_H0 ;  /* 0x20000063ff037230 */ /* 0x100fe40000004100 */
[C---:B------:R-:W-:Y:S01]  /*7c20*/  FFMA R13, R81.reuse, R0, R13 ;  /* 0x00000000510d7223 */ /* 0x040fe2000000000d */
[----:B------:R-:W-:Y:S02]  /*7c30*/  HADD2.F32 R2, -RZ, R99.H1_H1 ;  /* 0x30000063ff027230 */ /* 0x000fe40000004100 */
[C---:B------:R-:W-:Y:S01]  /*7c40*/  FMUL R19, R78.reuse, R19 ;  /* 0x000000134e137220 */ /* 0x040fe20000400000 */
[--C-:B------:R-:W-:Y:S02]  /*7c50*/  HADD2.F32 R83, -RZ, R104.reuse.H0_H0 ;  /* 0x20000068ff537230 */ /* 0x100fe40000004100 */
[----:B------:R-:W-:Y:S01]  /*7c60*/  FFMA R14, R81, R3, R14 ;  /* 0x00000003510e7223 */ /* 0x000fe2000000000e */
[----:B------:R-:W-:Y:S01]  /*7c70*/  F2FP.F16.F32.PACK_AB R118, R13, R12 ;  /* 0x0000000c0d76723e */ /* 0x000fe200000000ff */
        /* <DEDUP_REMOVED lines=38> */
[C---:B------:R-:W-:Y:S01]  /*7ee0*/  FMUL R31, R78.reuse, R31 ;  /* 0x0000001f4e1f7220 */ /* 0x040fe20000400000 */
[----:B------:R3:W-:Y:S01]  /*7ef0*/  STS.128 [R177+0x4400], R124 ;  /* 0x0044007cb1007388 */ /* 0x0007e20000000c00 */
[--C-:B------:R-:W-:Y:S02]  /*7f00*/  HADD2.F32 R3, -RZ, R114.reuse.H0_H0 ;  /* 0x20000072ff037230 */ /* 0x100fe40000004100 */
[----:B------:R-:W-:Y:S01]  /*7f10*/  FFMA R26, R81, R0, R26 ;  /* 0x00000000511a7223 */ /* 0x000fe2000000001a */
[----:B------:R-:W-:Y:S01]  /*7f20*/  HADD2.F32 R0, -RZ, R113.H1_H1 ;  /* 0x30000071ff007230 */ /* 0x000fe20000004100 */
[----:B------:R-:W-:Y:S01]  /*7f30*/  F2FP.F16.F32.PACK_AB R132, R25, R24 ;  /* 0x000000181984723e */ /* 0x000fe200000000ff */
[C---:B------:R-:W-:Y:S01]  /*7f40*/  FMUL R28, R78.reuse, R32 ;  /* 0x000000204e1c7220 */ /* 0x040fe20000400000 */
[----:B------:R-:W-:Y:S02]  /*7f50*/  HADD2.F32 R2, -RZ, R114.H1_H1 ;  /* 0x30000072ff027230 */ /* 0x000fe40000004100 */
[C---:B------:R-:W-:Y:S01]  /*7f60*/  FMUL R29, R78.reuse, R33 ;  /* 0x000000214e1d7220 */ /* 0x040fe20000400000 */
[--C-:B------:R-:W-:Y:S02]  /*7f70*/  HADD2.F32 R83, -RZ, R115.reuse.H0_H0 ;  /* 0x20000073ff537230 */ /* 0x100fe40000004100 */
[C---:B------:R-:W-:Y:S01]  /*7f80*/  FFMA R31, R81.reuse, R0, R31 ;  /* 0x00000000511f7223 */ /* 0x040fe2000000001f */
[C---:B------:R-:W-:Y:S01]  /*7f90*/  FFMA R28, R81.reuse, R3, R28 ;  /* 0x00000003511c7223 */ /* 0x040fe2000000001c */
[----:B------:R-:W-:Y:S01]  /*7fa0*/  FFMA R29, R81, R2, R29 ;  /* 0x00000002511d7223 */ /* 0x000fe2000000001d */
[C---:B------:R-:W-:Y:S01]  /*7fb0*/  FMUL R30, R78.reuse, R34 ;  /* 0x000000224e1e7220 */ /* 0x040fe20000400000 */
[----:B------:R-:W-:Y:S01]  /*7fc0*/  HADD2.F32 R82, -RZ, R115.H1_H1 ;  /* 0x30000073ff527230 */ /* 0x000fe20000004100 */
[----:B------:R-:W-:Y:S01]  /*7fd0*/  F2FP.F16.F32.PACK_AB R133, R31, R26 ;  /* 0x0000001a1f85723e */ /* 0x000fe200000000ff */
        /* <DEDUP_REMOVED lines=16> */
[----:B-1----:R-:W-:Y:S01]  /*80e0*/  F2FP.F16.F32.PACK_AB R92, R33, R32 ;  /* 0x00000020215c723e */ /* 0x002fe200000000ff */
        /* <DEDUP_REMOVED lines=42> */
[--C-:B------:R-:W-:Y:S02]  /*8390*/  HADD2.F32 R3, -RZ, R136.reuse.H0_H0 ;  /* 0x20000088ff037230 */ /* 0x100fe40000004100 */
[C---:B------:R-:W-:Y:S01]  /*83a0*/  FFMA R46, R81.reuse, R83, R46 ;  /* 0x00000053512e7223 */ /* 0x040fe2000000002e */
[C---:B------:R-:W-:Y:S01]  /*83b0*/  FMUL R48, R78.reuse, R52 ;  /* 0x000000344e307220 */ /* 0x040fe20000400000 */
        /* <DEDUP_REMOVED lines=17> */
[C---:B------:R-:W-:Y:S01]  /*84d0*/  FFMA R52, R81.reuse, R0, R52 ;  /* 0x0000000051347223 */ /* 0x040fe20000000034 */
[C---:B------:R-:W-:Y:S01]  /*84e0*/  FFMA R53, R81.reuse, R2, R53 ;  /* 0x0000000251357223 */ /* 0x040fe20000000035 */
[----:B------:R-:W-:Y:S02]  /*84f0*/  HADD2.F32 R0, -RZ, R139.H1_H1 ;  /* 0x3000008bff007230 */ /* 0x000fe40000004100 */
[----:B------:R-:W-:Y:S01]  /*8500*/  FFMA R54, R81, R3, R54 ;  /* 0x0000000351367223 */ /* 0x000fe20000000036 */
[C---:B------:R-:W-:Y:S01]  /*8510*/  FMUL R59, R78.reuse, R59 ;  /* 0x0000003b4e3b7220 */ /* 0x040fe20000400000 */
[--C-:B------:R-:W-:Y:S02]  /*8520*/  HADD2.F32 R3, -RZ, R144.reuse.H0_H0 ;  /* 0x20000090ff037230 */ /* 0x100fe40000004100 */
[C---:B------:R-:W-:Y:S01]  /*8530*/  FMUL R56, R78.reuse, R60 ;  /* 0x0000003c4e387220 */ /* 0x040fe20000400000 */
[----:B------:R-:W-:Y:S02]  /*8540*/  HADD2.F32 R2, -RZ, R144.H1_H1 ;  /* 0x30000090ff027230 */ /* 0x000fe40000004100 */
[C---:B------:R-:W-:Y:S01]  /*8550*/  FMUL R57, R78.reuse, R61 ;  /* 0x0000003d4e397220 */ /* 0x040fe20000400000 */
[--C-:B------:R-:W-:Y:S01]  /*8560*/  HADD2.F32 R83, -RZ, R145.reuse.H0_H0 ;  /* 0x20000091ff537230 */ /* 0x100fe20000004100 */
[----:B------:R-:W-:Y:S01]  /*8570*/  F2FP.F16.F32.PACK_AB R118, R45, R44 ;  /* 0x0000002c2d76723e */ /* 0x000fe200000000ff */
[C---:B------:R-:W-:Y:S01]  /*8580*/  FMUL R58, R78.reuse, R62 ;  /* 0x0000003e4e3a7220 */ /* 0x040fe20000400000 */
[----:B------:R-:W-:Y:S01]  /*8590*/  F2FP.F16.F32.PACK_AB R119, R51, R46 ;  /* 0x0000002e3377723e */ /* 0x000fe200000000ff */
[C---:B------:R-:W-:Y:S01]  /*85a0*/  FFMA R59, R81.reuse, R0, R59 ;  /* 0x00000000513b7223 */ /* 0x040fe2000000003b */
[C---:B------:R-:W-:Y:S01]  /*85b0*/  FFMA R56, R81.reuse, R3, R56 ;  /* 0x0000000351387223 */ /* 0x040fe20000000038 */
[----:B------:R-:W-:Y:S02]  /*85c0*/  HADD2.F32 R0, -RZ, R145.H1_H1 ;  /* 0x30000091ff007230 */ /* 0x000fe40000004100 */
[C---:B------:R-:W-:Y:S01]  /*85d0*/  FFMA R57, R81.reuse, R2, R57 ;  /* 0x0000000251397223 */ /* 0x040fe20000000039 */
[----:B------:R1:W-:Y:S01]  /*85e0*/  STS.128 [R183+0x4400], R116 ;  /* 0x00440074b7007388 */ /* 0x0003e20000000c00 */
[C---:B------:R-:W-:Y:S01]  /*85f0*/  FMUL R63, R78.reuse, R63 ;  /* 0x0000003f4e3f7220 */ /* 0x040fe20000400000 */
[--C-:B------:R-:W-:Y:S02]  /*8600*/  HADD2.F32 R3, -RZ, R146.reuse.H0_H0 ;  /* 0x20000092ff037230 */ /* 0x100fe40000004100 */
[C---:B------:R-:W-:Y:S01]  /*8610*/  FFMA R58, R81.reuse, R83, R58 ;  /* 0x00000053513a7223 */ /* 0x040fe2000000003a */
        /* <DEDUP_REMOVED lines=8> */
[----:B---3--:R-:W-:Y:S01]  /*86a0*/  F2FP.F16.F32.PACK_AB R124, R49, R48 ;  /* 0x00000030317c723e */ /* 0x008fe200000000ff */
[----:B------:R-:W-:Y:S01]  /*86b0*/  FFMA R60, R81, R3, R60 ;  /* 0x00000003513c7223 */ /* 0x000fe2000000003c */
[----:B------:R-:W-:Y:S01]  /*86c0*/  F2FP.F16.F32.PACK_AB R125, R55, R50 ;  /* 0x00000032377d723e */ /* 0x000fe200000000ff */
[----:B------:R-:W-:Y:S01]  /*86d0*/  FFMA R61, R81, R2, R61 ;  /* 0x00000002513d7223 */ /* 0x000fe2000000003d */
[----:B------:R-:W-:Y:S01]  /*86e0*/  F2FP.F16.F32.PACK_AB R126, R53, R52 ;  /* 0x00000034357e723e */ /* 0x000fe200000000ff */
[----:B------:R-:W-:Y:S01]  /*86f0*/  FFMA R62, R81, R83, R62 ;  /* 0x00000053513e7223 */ /* 0x000fe2000000003e */
[----:B------:R-:W-:Y:S01]  /*8700*/  F2FP.F16.F32.PACK_AB R127, R59, R54 ;  /* 0x000000363b7f723e */ /* 0x000fe200000000ff */
[----:B------:R-:W-:Y:S01]  /*8710*/  FFMA R67, R81, R82, R67 ;  /* 0x0000005251437223 */ /* 0x000fe20000000043 */
[----:B----4-:R-:W-:Y:S02]  /*8720*/  F2FP.F16.F32.PACK_AB R132, R57, R56 ;  /* 0x000000383984723e */ /* 0x010fe400000000ff */
[----:B------:R-:W-:Y:S01]  /*8730*/  F2FP.F16.F32.PACK_AB R133, R63, R58 ;  /* 0x0000003a3f85723e */ /* 0x000fe200000000ff */
[----:B------:R1:W-:Y:S01]  /*8740*/  STS.128 [R174+0x4400], R124 ;  /* 0x0044007cae007388 */ /* 0x0003e20000000c00 */
[----:B------:R-:W-:Y:S02]  /*8750*/  F2FP.F16.F32.PACK_AB R134, R61, R60 ;  /* 0x0000003c3d86723e */ /* 0x000fe400000000ff */
[----:B------:R-:W-:Y:S02]  /*8760*/  F2FP.F16.F32.PACK_AB R135, R67, R62 ;  /* 0x0000003e4387723e */ /* 0x000fe400000000ff */
[----:B------:R-:W-:Y:S02]  /*8770*/  LEA R0, R87, UR48, 0x3 ;  /* 0x0000003057007c11 */ /* 0x000fe4000f8e18ff */
[----:B------:R-:W-:Y:S01]  /*8780*/  @P6 SHF.L.U32 R3, R167, 0x1f, RZ ;  /* 0x0000001fa7036819 */ /* 0x000fe200000006ff */
        /* <DEDUP_REMOVED lines=9> */
[----:B------:R-:W-:Y:S02]  /*8820*/  UIADD3 UR8, UP0, UPT, UR52, 0x680, URZ ;  /* 0x0000068034087890 */ /* 0x000fe4000ff1e0ff */
[----:B------:R-:W-:Y:S02]  /*8830*/  UIADD3 UR5, UPT, UPT, UR41, 0x40, URZ ;  /* 0x0000004029057890 */ /* 0x000fe4000fffe0ff */
[----:B------:R-:W-:Y:S02]  /*8840*/  UIADD3 UR4, UPT, UPT, UR48, 0x4400, URZ ;  /* 0x0000440030047890 */ /* 0x000fe4000fffe0ff */
[----:B------:R-:W-:Y:S01]  /*8850*/  UIADD3.X UR9, UPT, UPT, URZ, UR53, URZ, UP0, !UPT ;  /* 0x00000035ff097290 */ /* 0x000fe200087fe4ff */
[----:B------:R-:W-:Y:S01]  /*8860*/  UMOV UR6, UR42 ;  /* 0x0000002a00067c82 */ /* 0x000fe20008000000 */
[----:B------:R-:W-:Y:S07]  /*8870*/  UMOV UR7, UR36 ;  /* 0x0000002400077c82 */ /* 0x000fee0008000000 */
[----:B------:R2:W-:Y:S01]  /*8880*/  UTMASTG.3D [UR4], [UR8] ;  /* 0x00000004080073b5 */ /* 0x0005e20008010000 */
[----:B------:R0:W-:Y:S01]  /*8890*/  UTMACMDFLUSH ;  /* 0x00000000000079b7 */ /* 0x0001e20000000000 */
[----:B--2---:R-:W-:Y:S04]  /*88a0*/  DEPBAR.LE SB0, 0x1 ;  /* 0x000080400000791a */ /* 0x004fe80000000000 */
.L_x_125:
[----:B------:R-:W-:Y:S05]  /*88b0*/  BSYNC.RECONVERGENT B0 ;  /* 0x0000000000007941 */ /* 0x000fea0003800200 */
.L_x_124:
[----:B------:R-:W-:Y:S01]  /*88c0*/  BAR.SYNC.DEFER_BLOCKING 0x1, 0x80 ;  /* 0x0042000000007b1d */ /* 0x000fe20000010000 */
[----:B------:R-:W-:Y:S04]  /*88d0*/  UIADD3 UR40, UPT, UPT, UR51, 0x1, URZ ;  /* 0x0000000133287890 */ /* 0x000fe8000fffe0ff */
[----:B------:R-:W-:Y:S04]  /*88e0*/  UISETP.NE.AND UP0, UPT, UR40, 0x4, UPT ;  /* 0x000000042800788c */ /* 0x000fe8000bf05270 */
[----:B------:R-:W-:Y:S01]  /*88f0*/  USEL UR40, UR40, URZ, UP0 ;  /* 0x000000ff28287287 */ /* 0x000fe20008000000 */
[----:B------:R2:W-:Y:S01]  /*8900*/  @P6 SYNCS.ARRIVE.TRANS64.RED.A1T0 RZ, [R85+URZ], RZ ;  /* 0x000000ff55ff69a7 */ /* 0x0005e200081004ff */
[----:B------:R-:W-:Y:S01]  /*8910*/  BSSY B1, `(.L_x_126) ;  /* 0x0000020000017945 */ /* 0x000fe20003800000 */
[----:B------:R-:W3:Y:S02]  /*8920*/  @P6 SYNCS.PHASECHK.TRANS64.TRYWAIT P0, [R0+URZ+0x50], R3 ;  /* 0x00005003000065a7 */ /* 0x000ee400080011ff */
[----:B---3--:R-:W-:Y:S01]  /*8930*/  @P6 SEL R101, RZ, 0x1, !P0 ;  /* 0x00000001ff656807 */ /* 0x008fe20004000000 */
[----:B--2---:R-:W-:Y:S06]  /*8940*/  @!P6 BRA `(.L_x_127) ;  /* 0x000000000070e947 */ /* 0x004fec0003800000 */
        /* <DEDUP_REMOVED lines=9> */
[----:B------:R-:W-:Y:S04]  /*89e0*/  SHF.L.U32 R7, R167, 0x1f, RZ ;  /* 0x0000001fa7077819 */ /* 0x000fe800000006ff */
[----:B------:R-:W2:Y:S02]  /*89f0*/  SYNCS.PHASECHK.TRANS64.TRYWAIT P0, [R0+URZ+0x50], R7 ;  /* 0x00005007000075a7 */ /* 0x000ea400080011ff */
[----:B--2---:R-:W-:Y:S05]  /*8a00*/  @!P0 BRA `(.L_x_130) ;  /* 0x00000034007c8947 */ /* 0x004fea0003800000 */
.L_x_129:
[----:B------:R-:W-:Y:S05]  /*8a10*/  BSYNC B0 ;  /* 0x0000000000007941 */ /* 0x000fea0003800000 */
.L_x_128:
        /* <DEDUP_REMOVED lines=15> */
.L_x_127:
[----:B------:R-:W-:Y:S05]  /*8b10*/  BSYNC B1 ;  /* 0x0000000000017941 */ /* 0x000fea0003800000 */
.L_x_126:
        /* <DEDUP_REMOVED lines=21> */
.L_x_131:
[----:B------:R-:W-:Y:S05]  /*8c70*/  WARPSYNC.ALL ;  /* 0x0000000000007948 */ /* 0x000fea0003800000 */
[----:B------:R-:W-:Y:S01]  /*8c80*/  R2UR UR4, R80 ;  /* 0x00000000500472ca */ /* 0x000fe200000e0000 */
[--C-:B----4-:R-:W-:Y:S01]  /*8c90*/  HADD2.F32 R82, -RZ, R88.reuse.H0_H0 ;  /* 0x20000058ff527230 */ /* 0x110fe20000004100 */
[----:B------:R-:W-:Y:S01]  /*8ca0*/  ISETP.NE.AND P6, PT, R176, RZ, PT ;  /* 0x000000ffb000720c */ /* 0x000fe20003fc5270 */
[----:B------:R-:W-:Y:S01]  /*8cb0*/  HADD2.F32 R83, -RZ, R88.H1_H1 ;  /* 0x30000058ff537230 */ /* 0x000fe20000004100 */
[----:B------:R-:W-:Y:S01]  /*8cc0*/  MOV R3, UR40 ;  /* 0x0000002800037c02 */ /* 0x000fe20008000f00 */
[----:B------:R-:W-:Y:S01]  /*8cd0*/  BSSY.RECONVERGENT B0, `(.L_x_132) ;  /* 0x0000100000007945 */ /* 0x000fe20003800200 */
[----:B------:R-:W-:Y:S02]  /*8ce0*/  MOV R84, UR37 ;  /* 0x0000002500547c02 */ /* 0x000fe40008000f00 */
[----:B------:R-:W-:Y:S05]  /*8cf0*/  ISETP.NE.AND P0, PT, R170, RZ, PT ;  /* 0x000000ffaa00720c */ /* 0x000fea0003f05270 */
[----:B------:R-:W3:Y:S02]  /*8d00*/  LDTM.x64 R4, tmem[UR4+0x80] ;  /* 0x00008004000479ee */ /* 0x000ee40008340000 */
[----:B------:R-:W-:Y:S04]  /*8d10*/  @P6 LEA R3, R3, UR48, 0x3 ;  /* 0x0000003003036c11 */ /* 0x000fe8000f8e18ff */
[----:B------:R-:W-:Y:S04]  /*8d20*/  @P6 IADD3 R3, PT, PT, R3, 0x70, RZ ;  /* 0x0000007003036810 */ /* 0x000fe80007ffe0ff */
[----:B------:R-:W-:Y:S01]  /*8d30*/  @P6 PRMT R84, R84, 0x654, R3 ;  /* 0x0000065454546816 */ /* 0x000fe20000000003 */
[C---:B---3--:R-:W-:Y:S01]  /*8d40*/  FMUL R0, R78.reuse, R4 ;  /* 0x000000044e007220 */ /* 0x048fe20000400000 */
[C---:B------:R-:W-:Y:S01]  /*8d50*/  FMUL R3, R78.reuse, R6 ;  /* 0x000000064e037220 */ /* 0x040fe20000400000 */
[C---:B------:R-:W-:Y:S01]  /*8d60*/  FMUL R4, R78.reuse, R8 ;  /* 0x000000084e047220 */ /* 0x040fe20000400000 */
[C---:B------:R-:W-:Y:S01]  /*8d70*/  FMUL R6, R78.reuse, R10 ;  /* 0x0000000a4e067220 */ /* 0x040fe20000400000 */
[C---:B------:R-:W-:Y:S01]  /*8d80*/  FFMA R0, R81.reuse, R82, R0 ;  /* 0x0000005251007223 */ /* 0x040fe20000000000 */
[C---:B------:R-:W-:Y:S01]  /*8d90*/  FMUL R8, R78.reuse, R12 ;  /* 0x0000000c4e087220 */ /* 0x040fe20000400000 */
        /* <DEDUP_REMOVED lines=38> */
[--C-:B------:R-:W-:Y:S02]  /*9000*/  HADD2.F32 R64, -RZ, R89.reuse.H0_H0 ;  /* 0x20000059ff407230 */ /* 0x100fe40000004100 */
[C---:B------:R-:W-:Y:S01]  /*9010*/  FMUL R49, R78.reuse, R53 ;  /* 0x000000354e317220 */ /* 0x040fe20000400000 */
[C---:B------:R-:W-:Y:S01]  /*9020*/  FMUL R62, R78.reuse, R66 ;  /* 0x000000424e3e7220 */ /* 0x040fe20000400000 */
[----:B------:R-:W-:Y:S02]  /*9030*/  HADD2.F32 R66, -RZ, R89.H1_H1 ;  /* 0x30000059ff427230 */ /* 0x000fe40000004100 */
[C---:B------:R-:W-:Y:S01]  /*9040*/  FMUL R53, R78.reuse, R57 ;  /* 0x000000394e357220 */ /* 0x040fe20000400000 */
[C---:B------:R-:W-:Y:S01]  /*9050*/  FMUL R7, R78.reuse, R7 ;  /* 0x000000074e077220 */ /* 0x040fe20000400000 */
[C---:B------:R-:W-:Y:S01]  /*9060*/  FMUL R57, R78.reuse, R61 ;  /* 0x0000003d4e397220 */ /* 0x040fe20000400000 */
[----:B------:R-:W-:Y:S01]  /*9070*/  FMUL R61, R78, R65 ;  /* 0x000000414e3d7220 */ /* 0x000fe20000400000 */
[--C-:B------:R-:W-:Y:S02]  /*9080*/  HADD2.F32 R65, -RZ, R90.reuse.H0_H0 ;  /* 0x2000005aff417230 */ /* 0x100fe40000004100 */
[C---:B------:R-:W-:Y:S01]  /*9090*/  FFMA R2, R81.reuse, R83, R2 ;  /* 0x0000005351027223 */ /* 0x040fe20000000002 */
[C---:B------:R-:W-:Y:S01]  /*90a0*/  FFMA R3, R81.reuse, R64, R3 ;  /* 0x0000004051037223 */ /* 0x040fe20000000003 */
[----:B------:R-:W-:Y:S02]  /*90b0*/  HADD2.F32 R64, -RZ, R90.H1_H1 ;  /* 0x3000005aff407230 */ /* 0x000fe40000004100 */
[C---:B------:R-:W-:Y:S01]  /*90c0*/  FFMA R7, R81.reuse, R66, R7 ;  /* 0x0000004251077223 */ /* 0x040fe20000000007 */
[----:B------:R-:W-:Y:S01]  /*90d0*/  FFMA R4, R81, R65, R4 ;  /* 0x0000004151047223 */ /* 0x000fe20000000004 */
[--C-:B------:R-:W-:Y:S01]  /*90e0*/  HADD2.F32 R65, -RZ, R91.reuse.H0_H0 ;  /* 0x2000005bff417230 */ /* 0x100fe20000004100 */
[----:B-1----:R-:W-:Y:S01]  /*90f0*/  F2FP.F16.F32.PACK_AB R92, R2, R0 ;  /* 0x00000000025c723e */ /* 0x002fe200000000ff */
[----:B------:R-:W-:Y:S01]  /*9100*/  HADD2.F32 R0, -RZ, R91.H1_H1 ;  /* 0x3000005bff007230 */ /* 0x000fe20000004100 */
[----:B------:R-:W-:Y:S01]  /*9110*/  F2FP.F16.F32.PACK_AB R93, R7, R3 ;  /* 0x00000003075d723e */ /* 0x000fe200000000ff */
[--C-:B--2---:R-:W-:Y:S02]  /*9120*/  HADD2.F32 R3, -RZ, R96.reuse.H0_H0 ;  /* 0x20000060ff037230 */ /* 0x104fe40000004100 */
[C---:B------:R-:W-:Y:S01]  /*9130*/  FMUL R11, R78.reuse, R11 ;  /* 0x0000000b4e0b7220 */ /* 0x040fe20000400000 */
[----:B------:R-:W-:Y:S02]  /*9140*/  HADD2.F32 R2, -RZ, R96.H1_H1 ;  /* 0x30000060ff027230 */ /* 0x000fe40000004100 */
[C---:B------:R-:W-:Y:S01]  /*9150*/  FFMA R5, R81.reuse, R64, R5 ;  /* 0x0000004051057223 */ /* 0x040fe20000000005 */
[C---:B------:R-:W-:Y:S01]  /*9160*/  FFMA R6, R81.reuse, R65, R6 ;  /* 0x0000004151067223 */ /* 0x040fe20000000006 */
[C---:B------:R-:W-:Y:S01]  /*9170*/  FFMA R11, R81.reuse, R0, R11 ;  /* 0x00000000510b7223 */ /* 0x040fe2000000000b */
[--C-:B------:R-:W-:Y:S02]  /*9180*/  HADD2.F32 R0, -RZ, R97.reuse.H0_H0 ;  /* 0x20000061ff007230 */ /* 0x100fe40000004100 */
[C---:B------:R-:W-:Y:S01]  /*9190*/  FFMA R8, R81.reuse, R3, R8 ;  /* 0x0000000351087223 */ /* 0x040fe20000000008 */
[--C-:B------:R-:W-:Y:S02]  /*91a0*/  HADD2.F32 R3, -RZ, R98.reuse.H0_H0 ;  /* 0x20000062ff037230 */ /* 0x100fe40000004100 */
[C---:B------:R-:W-:Y:S01]  /*91b0*/  FFMA R9, R81.reuse, R2, R9 ;  /* 0x0000000251097223 */ /* 0x040fe20000000009 */
[----:B------:R-:W-:Y:S02]  /*91c0*/  HADD2.F32 R2, -RZ, R97.H1_H1 ;  /* 0x30000061ff027230 */ /* 0x000fe40000004100 */
[C---:B------:R-:W-:Y:S01]  /*91d0*/  FMUL R15, R78.reuse, R15 ;  /* 0x0000000f4e0f7220 */ /* 0x040fe20000400000 */
[----:B------:R-:W-:Y:S01]  /*91e0*/  FFMA R10, R81, R0, R10 ;  /* 0x00000000510a7223 */ /* 0x000fe2000000000a */
[----:B------:R-:W-:Y:S01]  /*91f0*/  HADD2.F32 R0, -RZ, R98.H1_H1 ;  /* 0x30000062ff007230 */ /* 0x000fe20000004100 */
[----:B------:R-:W-:Y:S01]  /*9200*/  F2FP.F16.F32.PACK_AB R94, R5, R4 ;  /* 0x00000004055e723e */ /* 0x000fe200000000ff */
[--C-:B------:R-:W-:Y:S02]  /*9210*/  HADD2.F32 R5, -RZ, R104.reuse.H0_H0 ;  /* 0x20000068ff057230 */ /* 0x100fe40000004100 */
[C---:B------:R-:W-:Y:S01]  /*9220*/  FFMA R15, R81.reuse, R2, R15 ;  /* 0x00000002510f7223 */ /* 0x040fe2000000000f */
[--C-:B------:R-:W-:Y:S02]  /*9230*/  HADD2.F32 R2, -RZ, R99.reuse.H1_H1 ;  /* 0x30000063ff027230 */ /* 0x100fe40000004100 */
[C---:B------:R-:W-:Y:S01]  /*9240*/  FFMA R12, R81.reuse, R3, R12 ;  /* 0x00000003510c7223 */ /* 0x040fe2000000000c */
[----:B------:R-:W-:Y:S02]  /*9250*/  HADD2.F32 R3, -RZ, R99.H0_H0 ;  /* 0x20000063ff037230 */ /* 0x000fe40000004100 */
[C---:B------:R-:W-:Y:S01]  /*9260*/  FMUL R19, R78.reuse, R19 ;  /* 0x000000134e137220 */ /* 0x040fe20000400000 */
[----:B------:R-:W-:Y:S02]  /*9270*/  HADD2.F32 R4, -RZ, R107.H1_H1 ;  /* 0x3000006bff047230 */ /* 0x000fe40000004100 */
[C---:B------:R-:W-:Y:S01]  /*9280*/  FFMA R13, R81.reuse, R0, R13 ;  /* 0x00000000510d7223 */ /* 0x040fe2000000000d */
[----:B------:R-:W-:Y:S02]  /*9290*/  HADD2.F32 R0, -RZ, R104.H1_H1 ;  /* 0x30000068ff007230 */ /* 0x000fe40000004100 */
[C---:B------:R-:W-:Y:S01]  /*92a0*/  FFMA R14, R81.reuse, R3, R14 ;  /* 0x00000003510e7223 */ /* 0x040fe2000000000e */
[--C-:B------:R-:W-:Y:S02]  /*92b0*/  HADD2.F32 R3, -RZ, R106.reuse.H0_H0 ;  /* 0x2000006aff037230 */ /* 0x100fe40000004100 */
[C---:B------:R-:W-:Y:S01]  /*92c0*/  FFMA R19, R81.reuse, R2, R19 ;  /* 0x0000000251137223 */ /* 0x040fe20000000013 */
[----:B------:R-:W-:Y:S02]  /*92d0*/  HADD2.F32 R2, -RZ, R105.H0_H0 ;  /* 0x20000069ff027230 */ /* 0x000fe40000004100 */
[C---:B------:R-:W-:Y:S01]  /*92e0*/  FFMA R16, R81.reuse, R5, R16 ;  /* 0x0000000551107223 */ /* 0x040fe20000000010 */
[----:B------:R-:W-:Y:S02]  /*92f0*/  HADD2.F32 R5, -RZ, R107.H0_H0 ;  /* 0x2000006bff057230 */ /* 0x000fe40000004100 */
[C---:B------:R-:W-:Y:S01]  /*9300*/  FFMA R17, R81.reuse, R0, R17 ;  /* 0x0000000051117223 */ /* 0x040fe20000000011 */
[----:B------:R-:W-:Y:S02]  /*9310*/  HADD2.F32 R0, -RZ, R105.H1_H1 ;  /* 0x30000069ff007230 */ /* 0x000fe40000004100 */
[C---:B------:R-:W-:Y:S01]  /*9320*/  FMUL R23, R78.reuse, R23 ;  /* 0x000000174e177220 */ /* 0x040fe20000400000 */
[C---:B------:R-:W-:Y:S01]  /*9330*/  FFMA R18, R81.reuse, R2, R18 ;  /* 0x0000000251127223 */ /* 0x040fe20000000012 */
[----:B------:R-:W-:Y:S02]  /*9340*/  HADD2.F32 R2, -RZ, R106.H1_H1 ;  /* 0x3000006aff027230 */ /* 0x000fe40000004100 */
[C---:B------:R-:W-:Y:S01]  /*9350*/  FMUL R27, R78.reuse, R27 ;  /* 0x0000001b4e1b7220 */ /* 0x040fe20000400000 */
[C---:B------:R-:W-:Y:S01]  /*9360*/  FFMA R23, R81.reuse, R0, R23 ;  /* 0x0000000051177223 */ /* 0x040fe20000000017 */
[----:B------:R-:W-:Y:S02]  /*9370*/  HADD2.F32 R0, -RZ, R112.H0_H0 ;  /* 0x20000070ff007230 */ /* 0x000fe40000004100 */
[C---:B------:R-:W-:Y:S01]  /*9380*/  FFMA R20, R81.reuse, R3, R20 ;  /* 0x0000000351147223 */ /* 0x040fe20000000014 */
[----:B------:R-:W-:Y:S02]  /*9390*/  HADD2.F32 R3, -RZ, R114.H0_H0 ;  /* 0x20000072ff037230 */ /* 0x000fe40000004100 */
[C---:B------:R-:W-:Y:S01]  /*93a0*/  FFMA R21, R81.reuse, R2, R21 ;  /* 0x0000000251157223 */ /* 0x040fe20000000015 */
[C---:B------:R-:W-:Y:S01]  /*93b0*/  FFMA R22, R81.reuse, R5, R22 ;  /* 0x0000000551167223 */ /* 0x040fe20000000016 */
[C---:B------:R-:W-:Y:S01]  /*93c0*/  FFMA R27, R81.reuse, R4, R27 ;  /* 0x00000004511b7223 */ /* 0x040fe2000000001b */
[C---:B------:R-:W-:Y:S01]  /*93d0*/  FFMA R24, R81.reuse, R0, R24 ;  /* 0x0000000051187223 */ /* 0x040fe20000000018 */
[----:B------:R-:W-:Y:S02]  /*93e0*/  HADD2.F32 R2, -RZ, R112.H1_H1 ;  /* 0x30000070ff027230 */ /* 0x000fe40000004100 */
[C---:B------:R-:W-:Y:S01]  /*93f0*/  FMUL R31, R78.reuse, R31 ;  /* 0x0000001f4e1f7220 */ /* 0x040fe20000400000 */
[----:B------:R-:W-:Y:S02]  /*9400*/  HADD2.F32 R0, -RZ, R113.H0_H0 ;  /* 0x20000071ff007230 */ /* 0x000fe40000004100 */
[C---:B------:R-:W-:Y:S01]  /*9410*/  FMUL R35, R78.reuse, R35 ;  /* 0x000000234e237220 */ /* 0x040fe20000400000 */
[----:B------:R-:W-:Y:S02]  /*9420*/  HADD2.F32 R5, -RZ, R115.H0_H0 ;  /* 0x20000073ff057230 */ /* 0x000fe40000004100 */
[C---:B------:R-:W-:Y:S01]  /*9430*/  FFMA R25, R81.reuse, R2, R25 ;  /* 0x0000000251197223 */ /* 0x040fe20000000019 */
[----:B------:R-:W-:Y:S02]  /*9440*/  HADD2.F32 R2, -RZ, R114.H1_H1 ;  /* 0x30000072ff027230 */ /* 0x000fe40000004100 */
[----:B------:R-:W-:Y:S01]  /*9450*/  FFMA R26, R81, R0, R26 ;  /* 0x00000000511a7223 */ /* 0x000fe2000000001a */
[----:B------:R-:W-:Y:S02]  /*9460*/  HADD2.F32 R0, -RZ, R113.H1_H1 ;  /* 0x30000071ff007230 */ /* 0x000fe40000004100 */
[C---:B------:R-:W-:Y:S01]  /*9470*/  FMUL R39, R78.reuse, R39 ;  /* 0x000000274e277220 */ /* 0x040fe20000400000 */
[----:B------:R-:W-:Y:S01]  /*9480*/  HADD2.F32 R4, -RZ, R115.H1_H1 ;  /* 0x30000073ff047230 */ /* 0x000fe20000004100 */
[----:B------:R-:W-:Y:S01]  /*9490*/  F2FP.F16.F32.PACK_AB R95, R11, R6 ;  /* 0x000000060b5f723e */ /* 0x000fe200000000ff */
[C---:B------:R-:W-:Y:S01]  /*94a0*/  FMUL R43, R78.reuse, R43 ;  /* 0x0000002b4e2b7220 */ /* 0x040fe20000400000 */
[C---:B------:R-:W-:Y:S01]  /*94b0*/  FFMA R31, R81.reuse, R0, R31 ;  /* 0x00000000511f7223 */ /* 0x040fe2000000001f */
[--C-:B------:R-:W-:Y:S02]  /*94c0*/  HADD2.F32 R0, -RZ, R120.reuse.H0_H0 ;  /* 0x20000078ff007230 */ /* 0x100fe40000004100 */
[C---:B------:R-:W-:Y:S01]  /*94d0*/  FFMA R28, R81.reuse, R3, R28 ;  /* 0x00000003511c7223 */ /* 0x040fe2000000001c */
[----:B------:R1:W-:Y:S01]  /*94e0*/  STS.128 [R178+UR48+0x8400], R92 ;  /* 0x0084005cb2007988 */ /* 0x0003e20008000c30 */
[C---:B------:R-:W-:Y:S01]  /*94f0*/  FFMA R29, R81.reuse, R2, R29 ;  /* 0x00000002511d7223 */ /* 0x040fe2000000001d */
[C---:B------:R-:W-:Y:S01]  /*9500*/  FFMA R30, R81.reuse, R5, R30 ;  /* 0x00000005511e7223 */ /* 0x040fe2000000001e */
[C---:B------:R-:W-:Y:S01]  /*9510*/  FFMA R35, R81.reuse, R4, R35 ;  /* 0x0000000451237223 */ /* 0x040fe20000000023 */
[----:B------:R-:W-:Y:S02]  /*9520*/  HADD2.F32 R2, -RZ, R120.H1_H1 ;  /* 0x30000078ff027230 */ /* 0x000fe40000004100 */
[----:B------:R-:W-:Y:S01]  /*9530*/  FFMA R32, R81, R0, R32 ;  /* 0x0000000051207223 */ /* 0x000fe20000000020 */
[--C-:B------:R-:W-:Y:S01]  /*9540*/  HADD2.F32 R3, -RZ, R121.reuse.H0_H0 ;  /* 0x20000079ff037230 */ /* 0x100fe20000004100 */
[----:B------:R-:W-:Y:S01]  /*9550*/  F2FP.F16.F32.PACK_AB R8, R9, R8 ;  /* 0x000000080908723e */ /* 0x000fe200000000ff */
[----:B------:R-:W-:Y:S02]  /*9560*/  HADD2.F32 R0, -RZ, R121.H1_H1 ;  /* 0x30000079ff007230 */ /* 0x000fe40000004100 */
[C---:B------:R-:W-:Y:S01]  /*9570*/  FFMA R33, R81.reuse, R2, R33 ;  /* 0x0000000251217223 */ /* 0x040fe20000000021 */
[--C-:B------:R-:W-:Y:S02]  /*9580*/  HADD2.F32 R5, -RZ, R123.reuse.H0_H0 ;  /* 0x2000007bff057230 */ /* 0x100fe40000004100 */
[C---:B------:R-:W-:Y:S01]  /*9590*/  FFMA R34, R81.reuse, R3, R34 ;  /* 0x0000000351227223 */ /* 0x040fe20000000022 */
[--C-:B------:R-:W-:Y:S02]  /*95a0*/  HADD2.F32 R3, -RZ, R122.reuse.H0_H0 ;  /* 0x2000007aff037230 */ /* 0x100fe40000004100 */
[----:B------:R-:W-:Y:S01]  /*95b0*/  FFMA R39, R81, R0, R39 ;  /* 0x0000000051277223 */ /* 0x000fe20000000027 */
[----:B------:R-:W-:Y:S01]  /*95c0*/  HADD2.F32 R0, -RZ, R122.H1_H1 ;  /* 0x3000007aff007230 */ /* 0x000fe20000004100 */
[----:B------:R-:W-:Y:S01]  /*95d0*/  F2FP.F16.F32.PACK_AB R9, R15, R10 ;  /* 0x0000000a0f09723e */ /* 0x000fe200000000ff */
[----:B------:R-:W-:Y:S02]  /*95e0*/  HADD2.F32 R2, -RZ, R123.H1_H1 ;  /* 0x3000007bff027230 */ /* 0x000fe40000004100 */
[C---:B------:R-:W-:Y:S01]  /*95f0*/  FFMA R36, R81.reuse, R3, R36 ;  /* 0x0000000351247223 */ /* 0x040fe20000000024 */
[--C-:B------:R-:W-:Y:S02]  /*9600*/  HADD2.F32 R3, -RZ, R129.reuse.H0_H0 ;  /* 0x20000081ff037230 */ /* 0x100fe40000004100 */
[C---:B------:R-:W-:Y:S01]  /*9610*/  FFMA R37, R81.reuse, R0, R37 ;  /* 0x0000000051257223 */ /* 0x040fe20000000025 */
[C---:B------:R-:W-:Y:S01]  /*9620*/  FFMA R38, R81.reuse, R5, R38 ;  /* 0x0000000551267223 */ /* 0x040fe20000000026 */
[--C-:B------:R-:W-:Y:S02]  /*9630*/  HADD2.F32 R0, -RZ, R128.reuse.H0_H0 ;  /* 0x20000080ff007230 */ /* 0x100fe40000004100 */
[----:B------:R-:W-:Y:S01]  /*9640*/  FFMA R43, R81, R2, R43 ;  /* 0x00000002512b7223 */ /* 0x000fe2000000002b */
[----:B------:R-:W-:Y:S01]  /*9650*/  HADD2.F32 R2, -RZ, R128.H1_H1 ;  /* 0x30000080ff027230 */ /* 0x000fe20000004100 */
[----:B------:R-:W-:Y:S01]  /*9660*/  F2FP.F16.F32.PACK_AB R10, R13, R12 ;  /* 0x0000000c0d0a723e */ /* 0x000fe200000000ff */
[C---:B------:R-:W-:Y:S01]  /*9670*/  FMUL R47, R78.reuse, R47 ;  /* 0x0000002f4e2f7220 */ /* 0x040fe20000400000 */
[----:B------:R-:W-:Y:S01]  /*9680*/  F2FP.F16.F32.PACK_AB R11, R19, R14 ;  /* 0x0000000e130b723e */ /* 0x000fe200000000ff */
[C---:B------:R-:W-:Y:S01]  /*9690*/  FFMA R40, R81.reuse, R0, R40 ;  /* 0x0000000051287223 */ /* 0x040fe20000000028 */
[----:B------:R-:W-:Y:S02]  /*96a0*/  HADD2.F32 R0, -RZ, R129.H1_H1 ;  /* 0x30000081ff007230 */ /* 0x000fe40000004100 */
[C---:B------:R-:W-:Y:S01]  /*96b0*/  FFMA R41, R81.reuse, R2, R41 ;  /* 0x0000000251297223 */ /* 0x040fe20000000029 */
[----:B------:R-:W-:Y:S01]  /*96c0*/  FFMA R42, R81, R3, R42 ;  /* 0x00000003512a7223 */ /* 0x000fe2000000002a */
[----:B------:R1:W-:Y:S01]  /*96d0*/  STS.128 [R180+0x8400], R8 ;  /* 0x00840008b4007388 */ /* 0x0003e20000000c00 */
[--C-:B------:R-:W-:Y:S01]  /*96e0*/  HADD2.F32 R3, -RZ, R130.reuse.H0_H0 ;  /* 0x20000082ff037230 */ /* 0x100fe20000004100 */
[----:B------:R-:W-:Y:S01]  /*96f0*/  F2FP.F16.F32.PACK_AB R16, R17, R16 ;  /* 0x000000101110723e */ /* 0x000fe200000000ff */
[----:B------:R-:W-:Y:S01]  /*9700*/  HADD2.F32 R2, -RZ, R130.H1_H1 ;  /* 0x30000082ff027230 */ /* 0x000fe20000004100 */
[----:B------:R-:W-:Y:S01]  /*9710*/  F2FP.F16.F32.PACK_AB R17, R23, R18 ;  /* 0x000000121711723e */ /* 0x000fe200000000ff */
[----:B------:R-:W-:Y:S01]  /*9720*/  FFMA R47, R81, R0, R47 ;  /* 0x00000000512f7223 */ /* 0x000fe2000000002f */
[--C-:B------:R-:W-:Y:S01]  /*9730*/  HADD2.F32 R5, -RZ, R131.reuse.H0_H0 ;  /* 0x20000083ff057230 */ /* 0x100fe20000004100 */
[----:B------:R-:W-:Y:S01]  /*9740*/  F2FP.F16.F32.PACK_AB R18, R21, R20 ;  /* 0x000000141512723e */ /* 0x000fe200000000ff */
[----:B------:R-:W-:Y:S01]  /*9750*/  HADD2.F32 R0, -RZ, R131.H1_H1 ;  /* 0x30000083ff007230 */ /* 0x000fe20000004100 */
[----:B------:R-:W-:Y:S01]  /*9760*/  F2FP.F16.F32.PACK_AB R19, R27, R22 ;  /* 0x000000161b13723e */ /* 0x000fe200000000ff */
[C---:B------:R-:W-:Y:S01]  /*9770*/  FMUL R51, R78.reuse, R51 ;  /* 0x000000334e337220 */ /* 0x040fe20000400000 */
[C---:B------:R-:W-:Y:S01]  /*9780*/  FFMA R44, R81.reuse, R3, R44 ;  /* 0x00000003512c7223 */ /* 0x040fe2000000002c */
[C---:B------:R-:W-:Y:S01]  /*9790*/  FFMA R45, R81.reuse, R2, R45 ;  /* 0x00000002512d7223 */ /* 0x040fe2000000002d */
[C---:B------:R-:W-:Y:S01]  /*97a0*/  FFMA R46, R81.reuse, R5, R46 ;  /* 0x00000005512e7223 */ /* 0x040fe2000000002e */
[----:B------:R1:W-:Y:S01]  /*97b0*/  STS.128 [R177+0x8400], R16 ;  /* 0x00840010b1007388 */ /* 0x0003e20000000c00 */
[----:B------:R-:W-:Y:S01]  /*97c0*/  FFMA R51, R81, R0, R51 ;  /* 0x0000000051337223 */ /* 0x000fe20000000033 */
[--C-:B------:R-:W-:Y:S01]  /*97d0*/  HADD2.F32 R3, -RZ, R136.reuse.H0_H0 ;  /* 0x20000088ff037230 */ /* 0x100fe20000004100 */
[----:B------:R-:W-:Y:S01]  /*97e0*/  F2FP.F16.F32.PACK_AB R24, R25, R24 ;  /* 0x000000181918723e */ /* 0x000fe200000000ff */
[----:B------:R-:W-:Y:S01]  /*97f0*/  HADD2.F32 R0, -RZ, R136.H1_H1 ;  /* 0x30000088ff007230 */ /* 0x000fe20000004100 */
[----:B------:R-:W-:Y:S01]  /*9800*/  F2FP.F16.F32.PACK_AB R25, R31, R26 ;  /* 0x0000001a1f19723e */ /* 0x000fe200000000ff */
        /* <DEDUP_REMOVED lines=16> */
[----:B------:R-:W-:Y:S01]  /*9910*/  FFMA R52, R81, R0, R52 ;  /* 0x0000000051347223 */ /* 0x000fe20000000034 */
[----:B------:R-:W-:Y:S01]  /*9920*/  F2FP.F16.F32.PACK_AB R35, R43, R38 ;  /* 0x000000262b23723e */ /* 0x000fe200000000ff */
[C---:B------:R-:W-:Y:S01]  /*9930*/  FFMA R53, R81.reuse, R2, R53 ;  /* 0x0000000251357223 */ /* 0x040fe20000000035 */
[----:B------:R-:W-:Y:S01]  /*9940*/  FFMA R54, R81, R3, R54 ;  /* 0x0000000351367223 */ /* 0x000fe20000000036 */
[----:B------:R-:W-:Y:S01]  /*9950*/  HADD2.F32 R0, -RZ, R139.H1_H1 ;  /* 0x3000008bff007230 */ /* 0x000fe20000004100 */
[----:B------:R-:W-:Y:S01]  /*9960*/  F2FP.F16.F32.PACK_AB R40, R41, R40 ;  /* 0x000000282928723e */ /* 0x000fe200000000ff */
[----:B------:R1:W-:Y:S01]  /*9970*/  STS.128 [R175+0x8400], R32 ;  /* 0x00840020af007388 */ /* 0x0003e20000000c00 */
[C---:B------:R-:W-:Y:S01]  /*9980*/  FMUL R59, R78.reuse, R59 ;  /* 0x0000003b4e3b7220 */ /* 0x040fe20000400000 */
[--C-:B------:R-:W-:Y:S01]  /*9990*/  HADD2.F32 R3, -RZ, R144.reuse.H0_H0 ;  /* 0x20000090ff037230 */ /* 0x100fe20000004100 */
[----:B------:R-:W-:Y:S01]  /*99a0*/  F2FP.F16.F32.PACK_AB R41, R47, R42 ;  /* 0x0000002a2f29723e */ /* 0x000fe200000000ff */
[----:B------:R-:W-:Y:S01]  /*99b0*/  HADD2.F32 R2, -RZ, R144.H1_H1 ;  /* 0x30000090ff027230 */ /* 0x000fe20000004100 */
[----:B------:R-:W-:Y:S01]  /*99c0*/  F2FP.F16.F32.PACK_AB R42, R45, R44 ;  /* 0x0000002c2d2a723e */ /* 0x000fe200000000ff */
[--C-:B------:R-:W-:Y:S01]  /*99d0*/  HADD2.F32 R5, -RZ, R145.reuse.H0_H0 ;  /* 0x20000091ff057230 */ /* 0x100fe20000004100 */
        /* <DEDUP_REMOVED lines=8> */
[----:B------:R-:W-:Y:S01]  /*9a60*/  FFMA R58, R81, R5, R58 ;  /* 0x00000005513a7223 */ /* 0x000fe2000000003a */
[----:B------:R-:W-:Y:S01]  /*9a70*/  HADD2.F32 R2, -RZ, R146.H1_H1 ;  /* 0x30000092ff027230 */ /* 0x000fe20000004100 */
[----:B------:R-:W-:Y:S01]  /*9a80*/  F2FP.F16.F32.PACK_AB R48, R49, R48 ;  /* 0x000000303130723e */ /* 0x000fe200000000ff */
[--C-:B------:R-:W-:Y:S01]  /*9a90*/  HADD2.F32 R5, -RZ, R147.reuse.H0_H0 ;  /* 0x20000093ff057230 */ /* 0x100fe20000004100 */
[----:B------:R-:W-:Y:S01]  /*9aa0*/  F2FP.F16.F32.PACK_AB R49, R55, R50 ;  /* 0x000000323731723e */ /* 0x000fe200000000ff */
[----:B------:R-:W-:Y:S02]  /*9ab0*/  HADD2.F32 R4, -RZ, R147.H1_H1 ;  /* 0x30000093ff047230 */ /* 0x000fe40000004100 */
[----:B------:R-:W-:Y:S01]  /*9ac0*/  FFMA R63, R81, R0, R63 ;  /* 0x00000000513f7223 */ /* 0x000fe2000000003f */
[----:B------:R-:W-:Y:S01]  /*9ad0*/  FMUL R67, R78, R67 ;  /* 0x000000434e437220 */ /* 0x000fe20000400000 */
[----:B------:R-:W-:Y:S01]  /*9ae0*/  F2FP.F16.F32.PACK_AB R50, R53, R52 ;  /* 0x000000343532723e */ /* 0x000fe200000000ff */
[----:B------:R-:W-:Y:S01]  /*9af0*/  FFMA R60, R81, R3, R60 ;  /* 0x00000003513c7223 */ /* 0x000fe2000000003c */
[----:B------:R-:W-:Y:S01]  /*9b00*/  F2FP.F16.F32.PACK_AB R51, R59, R54 ;  /* 0x000000363b33723e */ /* 0x000fe200000000ff */
[C---:B------:R-:W-:Y:S01]  /*9b10*/  FFMA R61, R81.reuse, R2, R61 ;  /* 0x00000002513d7223 */ /* 0x040fe2000000003d */
[C---:B------:R-:W-:Y:S01]  /*9b20*/  FFMA R62, R81.reuse, R5, R62 ;  /* 0x00000005513e7223 */ /* 0x040fe2000000003e */
[----:B------:R-:W-:Y:S01]  /*9b30*/  FFMA R67, R81, R4, R67 ;  /* 0x0000000451437223 */ /* 0x000fe20000000043 */
[----:B------:R-:W-:Y:S01]  /*9b40*/  F2FP.F16.F32.PACK_AB R56, R57, R56 ;  /* 0x000000383938723e */ /* 0x000fe200000000ff */
[----:B------:R1:W-:Y:S01]  /*9b50*/  STS.128 [R174+0x8400], R48 ;  /* 0x00840030ae007388 */ /* 0x0003e20000000c00 */
[----:B------:R-:W-:Y:S02]  /*9b60*/  F2FP.F16.F32.PACK_AB R57, R63, R58 ;  /* 0x0000003a3f39723e */ /* 0x000fe400000000ff */
        /* <DEDUP_REMOVED lines=22> */
.L_x_133:
[----:B------:R-:W-:Y:S05]  /*9cd0*/  BSYNC.RECONVERGENT B0 ;  /* 0x0000000000007941 */ /* 0x000fea0003800200 */
.L_x_132:
        /* <DEDUP_REMOVED lines=13> */
[----:B-1----:R-:W-:Y:S04]  /*9db0*/  @P1 IADD3 R9, PT, PT, R87, UR48, RZ ;  /* 0x0000003057091c10 */ /* 0x002fe8000fffe0ff */
[----:B------:R-:W-:Y:S01]  /*9dc0*/  @P1 IADD3 R7, PT, PT, R102, R9, RZ ;  /* 0x0000000966071210 */ /* 0x000fe20007ffe0ff */
[--C-:B------:R-:W-:Y:S02]  /*9dd0*/  @P1 IMAD.IADD R5, R100, 0x1, R9.reuse ;  /* 0x0000000164051824 */ /* 0x100fe400078e0209 */
[----:B------:R-:W-:Y:S01]  /*9de0*/  @P1 IMAD.IADD R2, R108, 0x1, R9 ;  /* 0x000000016c021824 */ /* 0x000fe200078e0209 */
[----:B------:R-:W-:Y:S06]  /*9df0*/  @P0 BRA `(.L_x_137) ;  /* 0x00000000000c0947 */ /* 0x000fec0003800000 */
[----:B------:R-:W-:Y:S04]  /*9e00*/  SHF.L.U32 R0, R167, 0x1f, RZ ;  /* 0x0000001fa7007819 */ /* 0x000fe800000006ff */
[----:B------:R-:W1:Y:S02]  /*9e10*/  SYNCS.PHASECHK.TRANS64.TRYWAIT P0, [R3+URZ+0x50], R0 ;  /* 0x00005000030075a7 */ /* 0x000e6400080011ff */
[----:B-1----:R-:W-:Y:S05]  /*9e20*/  @!P0 BRA `(.L_x_138) ;  /* 0x0000002000888947 */ /* 0x002fea0003800000 */
.L_x_137:
[----:B------:R-:W-:Y:S05]  /*9e30*/  BSYNC B0 ;  /* 0x0000000000007941 */ /* 0x000fea0003800000 */
.L_x_136:
[----:B------:R-:W-:Y:S11]  /*9e40*/  ISETP.NE.AND P0, PT, R103, RZ, PT ;  /* 0x000000ff6700720c */ /* 0x000ff60003f05270 */
[----:B------:R-:W-:Y:S02]  /*9e50*/  @!UPT UIADD3 URZ, UPT, UPT, URZ, URZ, URZ ;  /* 0x000000fffffff290 */ /* 0x000fe4000fffe0ff */
[----:B------:R2:W3:Y:S01]  /*9e60*/  @P0 LDS.128 R88, [R87+UR48+0x400] ;  /* 0x0004003057580984 */ /* 0x0004e20008000c00 */
[----:B-1----:R-:W-:Y:S01]  /*9e70*/  @P0 IMAD.IADD R3, R102, 0x1, R5 ;  /* 0x0000000166030824 */ /* 0x002fe200078e0205 */
[C---:B------:R-:W-:Y:S01]  /*9e80*/  @P0 IADD3 R4, PT, PT, R108.reuse, R5, RZ ;  /* 0x000000056c040210 */ /* 0x040fe20007ffe0ff */
[C---:B------:R-:W-:Y:S01]  /*9e90*/  @P0 IMAD.IADD R0, R108.reuse, 0x1, R7 ;  /* 0x000000016c000824 */ /* 0x040fe200078e0207 */
[----:B------:R2:W4:Y:S02]  /*9ea0*/  @P0 LDS.128 R96, [R2+0x400] ;  /* 0x0004000002600984 */ /* 0x0005240000000c00 */
[----:B------:R-:W-:Y:S02]  /*9eb0*/  @P0 IADD3 R108, PT, PT, R108, R3, RZ ;  /* 0x000000036c6c0210 */ /* 0x000fe40007ffe0ff */
[----:B------:R2:W1:Y:S04]  /*9ec0*/  @P0 LDS.128 R104, [R7+0x400] ;  /* 0x0004000007680984 */ /* 0x0004680000000c00 */
[----:B------:R2:W1:Y:S04]  /*9ed0*/  @P0 LDS.128 R112, [R0+0x400] ;  /* 0x0004000000700984 */ /* 0x0004680000000c00 */
[----:B------:R2:W1:Y:S04]  /*9ee0*/  @P0 LDS.128 R120, [R5+0x400] ;  /* 0x0004000005780984 */ /* 0x0004680000000c00 */
[----:B------:R2:W1:Y:S04]  /*9ef0*/  @P0 LDS.128 R128, [R4+0x400] ;  /* 0x0004000004800984 */ /* 0x0004680000000c00 */
[----:B------:R2:W1:Y:S04]  /*9f00*/  @P0 LDS.128 R136, [R3+0x400] ;  /* 0x0004000003880984 */ /* 0x0004680000000c00 */
[----:B------:R2:W1:Y:S02]  /*9f10*/  @P0 LDS.128 R144, [R108+0x400] ;  /* 0x000400006c900984 */ /* 0x0004640000000c00 */
.L_x_135:
[----:B------:R-:W-:Y:S05]  /*9f20*/  BSYNC B1 ;  /* 0x0000000000017941 */ /* 0x000fea0003800000 */
.L_x_134:
[----:B--2---:R-:W-:Y:S05]  /*9f30*/  VIADD R3, R80, 0xc0 ;  /* 0x000000c050037836 */ /* 0x004fea0000000000 */
[----:B------:R-:W-:Y:S04]  /*9f40*/  SHF.R.U32.HI R3, RZ, 0x15, R3 ;  /* 0x00000015ff037819 */ /* 0x000fe80000011603 */
[----:B------:R-:W-:Y:S11]  /*9f50*/  LOP3.LUT P0, RZ, R3, 0x3, R162, 0x48, !PT ;  /* 0x0000000303ff7812 */ /* 0x000ff600078048a2 */
[----:B------:R-:W-:Y:S02]  /*9f60*/  @!UPT UIADD3 URZ, UPT, UPT, URZ, URZ, URZ ;  /* 0x000000fffffff290 */ /* 0x000fe4000fffe0ff */
[----:B------:R-:W-:Y:S05]  /*9f70*/  @!P0 BRA `(.L_x_139) ;  /* 0x0000000000408947 */ /* 0x000fea0003800000 */
[----:B------:R-:W2:Y:S01]  /*9f80*/  LDCU.64 UR8, c[0x4][0x70] ;  /* 0x01000e00ff0877ac */ /* 0x000ea20008000a00 */
[----:B------:R-:W-:Y:S01]  /*9f90*/  MOV R3, 0x0 ;  /* 0x0000000000037802 */ /* 0x000fe20000000f00 */
[----:B------:R-:W-:Y:S02]  /*9fa0*/  HFMA2 R12, -RZ, RZ, 0, 5.9604644775390625e-08 ;  /* 0x00000001ff0c7431 */ /* 0x000fe400000001ff */
[----:B-1----:R-:W-:Y:S02]  /*9fb0*/  IMAD.MOV.U32 R8, RZ, RZ, 0x192 ;  /* 0x00000192ff087424 */ /* 0x002fe400078e00ff */
[----:B------:R-:W-:Y:S01]  /*9fc0*/  IMAD.MOV.U32 R13, RZ, RZ, RZ ;  /* 0x000000ffff0d7224 */ /* 0x000fe200078e00ff */
[----:B------:R-:W1:Y:S01]  /*9fd0*/  LDCU.64 UR6, c[0x4][0x78] ;  /* 0x01000f00ff0677ac */ /* 0x000e620008000a00 */
[----:B------:R-:W3:Y:S01]  /*9fe0*/  LDC.64 R2, c[0x4][R3] ;  /* 0x0100000003027b82 */ /* 0x000ee20000000a00 */
[----:B------:R-:W5:Y:S01]  /*9ff0*/  LDCU.64 UR4, c[0x4][0x10] ;  /* 0x01000200ff0477ac */ /* 0x000f620008000a00 */
[----:B--2---:R-:W-:Y:S01]  /*a000*/  MOV R5, UR9 ;  /* 0x0000000900057c02 */ /* 0x004fe20008000f00 */
[----:B------:R-:W-:Y:S01]  /*a010*/  IMAD.U32 R4, RZ, RZ, UR8 ;  /* 0x00000008ff047e24 */ /* 0x000fe2000f8e00ff */
[----:B-1----:R-:W-:Y:S01]  /*a020*/  MOV R7, UR7 ;  /* 0x0000000700077c02 */ /* 0x002fe20008000f00 */
[----:B------:R-:W-:Y:S01]  /*a030*/  IMAD.U32 R6, RZ, RZ, UR6 ;  /* 0x00000006ff067e24 */ /* 0x000fe2000f8e00ff */
[----:B-----5:R-:W-:Y:S01]  /*a040*/  MOV R11, UR5 ;  /* 0x00000005000b7c02 */ /* 0x020fe20008000f00 */
[----:B------:R-:W-:Y:S02]  /*a050*/  IMAD.U32 R10, RZ, RZ, UR4 ;  /* 0x00000004ff0a7e24 */ /* 0x000fe4000f8e00ff */
[----:B------:R-:W-:Y:S07]  /*a060*/  LEPC R20, `(.L_x_139) ;  /* 0x000000001014794e */ /* 0x000fee0000000000 */
[----:B---34-:R-:W-:Y:S05]  /*a070*/  CALL.ABS.NOINC R2 ;  /* 0x0000000002007343 */ /* 0x018fea0003c00000 */
.L_x_139:
[----:B------:R-:W-:Y:S01]  /*a080*/  ISETP.NE.AND P0, PT, R170, RZ, PT ;  /* 0x000000ffaa00720c */ /* 0x000fe20003f05270 */
[----:B------:R-:W-:Y:S05]  /*a090*/  WARPSYNC.ALL ;  /* 0x0000000000007948 */ /* 0x000fea0003800000 */
[----:B------:R-:W-:Y:S01]  /*a0a0*/  R2UR UR4, R80 ;  /* 0x00000000500472ca */ /* 0x000fe200000e0000 */
[--C-:B---3--:R-:W-:Y:S01]  /*a0b0*/  HADD2.F32 R82, -RZ, R88.reuse.H0_H0 ;  /* 0x20000058ff527230 */ /* 0x108fe20000004100 */
[----:B------:R-:W-:Y:S01]  /*a0c0*/  IADD3 R179, PT, PT, R179, 0xd0, RZ ;  /* 0x000000d0b3b37810 */ /* 0x000fe20007ffe0ff */
[----:B------:R-:W-:Y:S01]  /*a0d0*/  HADD2.F32 R84, -RZ, R88.H1_H1 ;  /* 0x30000058ff547230 */ /* 0x000fe20000004100 */
[----:B------:R-:W-:Y:S01]  /*a0e0*/  BSSY.RECONVERGENT B0, `(.L_x_140) ;  /* 0x00000fc000007945 */ /* 0x000fe20003800200 */
[--C-:B------:R-:W-:Y:S01]  /*a0f0*/  HADD2.F32 R83, -RZ, R89.reuse.H0_H0 ;  /* 0x20000059ff537230 */ /* 0x100fe20000004100 */
[----:B------:R-:W-:Y:S01]  /*a100*/  LOP3.LUT R179, R179, 0xfefffff8, RZ, 0xc0, !PT ;  /* 0xfefffff8b3b37812 */ /* 0x000fe200078ec0ff */
[----:B------:R-:W-:Y:S02]  /*a110*/  HADD2.F32 R86, -RZ, R89.H1_H1 ;  /* 0x30000059ff567230 */ /* 0x000fe40000004100 */
[--C-:B------:R-:W-:Y:S02]  /*a120*/  HADD2.F32 R85, -RZ, R90.reuse.H0_H0 ;  /* 0x2000005aff557230 */ /* 0x100fe40000004100 */
[----:B------:R-:W-:Y:S02]  /*a130*/  HADD2.F32 R88, -RZ, R90.H1_H1 ;  /* 0x3000005aff587230 */ /* 0x000fe40000004100 */
[----:B-1----:R-:W1:Y:S01]  /*a140*/  LDTM.x64 R4, tmem[UR4+0xc0] ;  /* 0x0000c004000479ee */ /* 0x002e620008340000 */
[----:B------:R-:W-:Y:S01]  /*a150*/  NOP ;  /* 0x0000000000007918 */ /* 0x000fe20000000000 */
[----:B-1----:R1:W-:Y:S01]  /*a160*/  SYNCS.ARRIVE.TRANS64.RED.A1T0 RZ, [R179+URZ], RZ ;  /* 0x000000ffb3ff79a7 */ /* 0x0023e200081004ff */
[--C-:B------:R-:W-:Y:S02]  /*a170*/  HADD2.F32 R87, -RZ, R91.reuse.H0_H0 ;  /* 0x2000005bff577230 */ /* 0x100fe40000004100 */
[----:B------:R-:W-:Y:S02]  /*a180*/  HADD2.F32 R90, -RZ, R91.H1_H1 ;  /* 0x3000005bff5a7230 */ /* 0x000fe40000004100 */
[--C-:B----4-:R-:W-:Y:S02]  /*a190*/  HADD2.F32 R89, -RZ, R96.reuse.H0_H0 ;  /* 0x20000060ff597230 */ /* 0x110fe40000004100 */
[----:B------:R-:W-:Y:S02]  /*a1a0*/  HADD2.F32 R91, -RZ, R96.H1_H1 ;  /* 0x30000060ff5b7230 */ /* 0x000fe40000004100 */
[--C-:B------:R-:W-:Y:S02]  /*a1b0*/  HADD2.F32 R92, -RZ, R97.reuse.H0_H0 ;  /* 0x20000061ff5c7230 */ /* 0x100fe40000004100 */
[----:B------:R-:W-:Y:S02]  /*a1c0*/  HADD2.F32 R94, -RZ, R97.H1_H1 ;  /* 0x30000061ff5e7230 */ /* 0x000fe40000004100 */
[--C-:B------:R-:W-:Y:S02]  /*a1d0*/  HADD2.F32 R93, -RZ, R98.reuse.H0_H0 ;  /* 0x20000062ff5d7230 */ /* 0x100fe40000004100 */
[----:B------:R-:W-:Y:S02]  /*a1e0*/  HADD2.F32 R96, -RZ, R98.H1_H1 ;  /* 0x30000062ff607230 */ /* 0x000fe40000004100 */
[--C-:B------:R-:W-:Y:S02]  /*a1f0*/  HADD2.F32 R95, -RZ, R99.reuse.H0_H0 ;  /* 0x20000063ff5f7230 */ /* 0x100fe40000004100 */
[----:B------:R-:W-:Y:S02]  /*a200*/  HADD2.F32 R98, -RZ, R99.H1_H1 ;  /* 0x30000063ff627230 */ /* 0x000fe40000004100 */
[--C-:B------:R-:W-:Y:S02]  /*a210*/  HADD2.F32 R97, -RZ, R104.reuse.H0_H0 ;  /* 0x20000068ff617230 */ /* 0x100fe40000004100 */
[C---:B------:R-:W-:Y:S01]  /*a220*/  FMUL R4, R78.reuse, R4 ;  /* 0x000000044e047220 */ /* 0x040fe20000400000 */
[C---:B------:R-:W-:Y:S01]  /*a230*/  FMUL R5, R78.reuse, R5 ;  /* 0x000000054e057220 */ /* 0x040fe20000400000 */
[C---:B------:R-:W-:Y:S01]  /*a240*/  FMUL R6, R78.reuse, R6 ;  /* 0x000000064e067220 */ /* 0x040fe20000400000 */
[C---:B------:R-:W-:Y:S01]  /*a250*/  FMUL R7, R78.reuse, R7 ;  /* 0x000000074e077220 */ /* 0x040fe20000400000 */
[C---:B------:R-:W-:Y:S01]  /*a260*/  FFMA R4, R81.reuse, R82, R4 ;  /* 0x0000005251047223 */ /* 0x040fe20000000004 */
[C---:B------:R-:W-:Y:S01]  /*a270*/  FFMA R5, R81.reuse, R84, R5 ;  /* 0x0000005451057223 */ /* 0x040fe20000000005 */
[C---:B------:R-:W-:Y:S01]  /*a280*/  FFMA R6, R81.reuse, R83, R6 ;  /* 0x0000005351067223 */ /* 0x040fe20000000006 */
[----:B------:R-:W-:Y:S01]  /*a290*/  FFMA R7, R81, R86, R7 ;  /* 0x0000005651077223 */ /* 0x000fe20000000007 */
[C---:B------:R-:W-:Y:S01]  /*a2a0*/  FMUL R8, R78.reuse, R8 ;  /* 0x000000084e087220 */ /* 0x040fe20000400000 */
[C---:B------:R-:W-:Y:S01]  /*a2b0*/  FMUL R9, R78.reuse, R9 ;  /* 0x000000094e097220 */ /* 0x040fe20000400000 */
[----:B------:R-:W-:Y:S01]  /*a2c0*/  F2FP.F16.F32.PACK_AB R4, R5, R4 ;  /* 0x000000040504723e */ /* 0x000fe200000000ff */
[C---:B------:R-:W-:Y:S01]  /*a2d0*/  FMUL R10, R78.reuse, R10 ;  /* 0x0000000a4e0a7220 */ /* 0x040fe20000400000 */
[----:B------:R-:W-:Y:S01]  /*a2e0*/  F2FP.F16.F32.PACK_AB R5, R7, R6 ;  /* 0x000000060705723e */ /* 0x000fe200000000ff */
[C---:B------:R-:W-:Y:S01]  /*a2f0*/  FFMA R8, R81.reuse, R85, R8 ;  /* 0x0000005551087223 */ /* 0x040fe20000000008 */
[C---:B------:R-:W-:Y:S01]  /*a300*/  FFMA R9, R81.reuse, R88, R9 ;  /* 0x0000005851097223 */ /* 0x040fe20000000009 */
[----:B------:R-:W-:Y:S01]  /*a310*/  FFMA R10, R81, R87, R10 ;  /* 0x00000057510a7223 */ /* 0x000fe2000000000a */
[C---:B------:R-:W-:Y:S01]  /*a320*/  FMUL R11, R78.reuse, R11 ;  /* 0x0000000b4e0b7220 */ /* 0x040fe20000400000 */
[C---:B------:R-:W-:Y:S01]  /*a330*/  FMUL R0, R78.reuse, R12 ;  /* 0x0000000c4e007220 */ /* 0x040fe20000400000 */
[C---:B------:R-:W-:Y:S01]  /*a340*/  FMUL R2, R78.reuse, R13 ;  /* 0x0000000d4e027220 */ /* 0x040fe20000400000 */
[----:B------:R-:W-:Y:S01]  /*a350*/  F2FP.F16.F32.PACK_AB R6, R9, R8 ;  /* 0x000000080906723e */ /* 0x000fe200000000ff */
[C---:B------:R-:W-:Y:S01]  /*a360*/  FFMA R11, R81.reuse, R90, R11 ;  /* 0x0000005a510b7223 */ /* 0x040fe2000000000b */
[C---:B------:R-:W-:Y:S01]  /*a370*/  FFMA R0, R81.reuse, R89, R0 ;  /* 0x0000005951007223 */ /* 0x040fe20000000000 */
[----:B------:R-:W-:Y:S01]  /*a380*/  FFMA R2, R81, R91, R2 ;  /* 0x0000005b51027223 */ /* 0x000fe20000000002 */
[C---:B------:R-:W-:Y:S01]  /*a390*/  FMUL R3, R78.reuse, R14 ;  /* 0x0000000e4e037220 */ /* 0x040fe20000400000 */
[C---:B------:R-:W-:Y:S01]  /*a3a0*/  FMUL R15, R78.reuse, R15 ;  /* 0x0000000f4e0f7220 */ /* 0x040fe20000400000 */
[----:B------:R-:W-:Y:S01]  /*a3b0*/  F2FP.F16.F32.PACK_AB R7, R11, R10 ;  /* 0x0000000a0b07723e */ /* 0x000fe200000000ff */
[----:B------:R-:W-:Y:S01]  /*a3c0*/  FMUL R12, R78, R16 ;  /* 0x000000104e0c7220 */ /* 0x000fe20000400000 */
[----:B------:R-:W-:Y:S01]  /*a3d0*/  F2FP.F16.F32.PACK_AB R8, R2, R0 ;  /* 0x000000000208723e */ /* 0x000fe200000000ff */
[C---:B------:R-:W-:Y:S01]  /*a3e0*/  FFMA R3, R81.reuse, R92, R3 ;  /* 0x0000005c51037223 */ /* 0x040fe20000000003 */
[C---:B------:R-:W-:Y:S01]  /*a3f0*/  FFMA R15, R81.reuse, R94, R15 ;  /* 0x0000005e510f7223 */ /* 0x040fe2000000000f */
[----:B------:R1:W-:Y:S01]  /*a400*/  STS.128 [R178+UR48+0xc400], R4 ;  /* 0x00c40004b2007988 */ /* 0x0003e20008000c30 */
[----:B------:R-:W-:Y:S01]  /*a410*/  FFMA R12, R81, R93, R12 ;  /* 0x0000005d510c7223 */ /* 0x000fe2000000000c */
[C---:B------:R-:W-:Y:S01]  /*a420*/  FMUL R13, R78.reuse, R17 ;  /* 0x000000114e0d7220 */ /* 0x040fe20000400000 */
[C---:B------:R-:W-:Y:S01]  /*a430*/  FMUL R14, R78.reuse, R18 ;  /* 0x000000124e0e7220 */ /* 0x040fe20000400000 */
[----:B------:R-:W-:Y:S01]  /*a440*/  F2FP.F16.F32.PACK_AB R9, R15, R3 ;  /* 0x000000030f09723e */ /* 0x000fe200000000ff */
[C---:B------:R-:W-:Y:S01]  /*a450*/  FMUL R19, R78.reuse, R19 ;  /* 0x000000134e137220 */ /* 0x040fe20000400000 */
[C---:B------:R-:W-:Y:S01]  /*a460*/  FFMA R13, R81.reuse, R96, R13 ;  /* 0x00000060510d7223 */ /* 0x040fe2000000000d */
[C---:B------:R-:W-:Y:S01]  /*a470*/  FFMA R14, R81.reuse, R95, R14 ;  /* 0x0000005f510e7223 */ /* 0x040fe2000000000e */
[----:B------:R-:W-:Y:S02]  /*a480*/  HADD2.F32 R100, -RZ, R104.H1_H1 ;  /* 0x30000068ff647230 */ /* 0x000fe40000004100 */
[----:B------:R-:W-:Y:S01]  /*a490*/  FFMA R19, R81, R98, R19 ;  /* 0x0000006251137223 */ /* 0x000fe20000000013 */
[C---:B------:R-:W-:Y:S01]  /*a4a0*/  FMUL R16, R78.reuse, R20 ;  /* 0x000000144e107220 */ /* 0x040fe20000400000 */
[----:B------:R-:W-:Y:S01]  /*a4b0*/  F2FP.F16.F32.PACK_AB R10, R13, R12 ;  /* 0x0000000c0d0a723e */ /* 0x000fe200000000ff */
[--C-:B------:R-:W-:Y:S02]  /*a4c0*/  HADD2.F32 R99, -RZ, R105.reuse.H0_H0 ;  /* 0x20000069ff637230 */ /* 0x100fe40000004100 */
[C---:B------:R-:W-:Y:S01]  /*a4d0*/  FMUL R17, R78.reuse, R21 ;  /* 0x000000154e117220 */ /* 0x040fe20000400000 */
[----:B------:R-:W-:Y:S01]  /*a4e0*/  F2FP.F16.F32.PACK_AB R11, R19, R14 ;  /* 0x0000000e130b723e */ /* 0x000fe200000000ff */
[C---:B------:R-:W-:Y:S01]  /*a4f0*/  FFMA R16, R81.reuse, R97, R16 ;  /* 0x0000006151107223 */ /* 0x040fe20000000010 */
[----:B------:R-:W-:Y:S02]  /*a500*/  HADD2.F32 R102, -RZ, R105.H1_H1 ;  /* 0x30000069ff667230 */ /* 0x000fe40000004100 */
[----:B------:R-:W-:Y:S01]  /*a510*/  FFMA R17, R81, R100, R17 ;  /* 0x0000006451117223 */ /* 0x000fe20000000011 */
[C---:B------:R-:W-:Y:S01]  /*a520*/  FMUL R18, R78.reuse, R22 ;  /* 0x000000164e127220 */ /* 0x040fe20000400000 */
[----:B------:R1:W-:Y:S01]  /*a530*/  STS.128 [R180+0xc400], R8 ;  /* 0x00c40008b4007388 */ /* 0x0003e20000000c00 */
[--C-:B------:R-:W-:Y:S02]  /*a540*/  HADD2.F32 R101, -RZ, R106.reuse.H0_H0 ;  /* 0x2000006aff657230 */ /* 0x100fe40000004100 */
[C---:B------:R-:W-:Y:S01]  /*a550*/  FMUL R23, R78.reuse, R23 ;  /* 0x000000174e177220 */ /* 0x040fe20000400000 */
[----:B------:R-:W-:Y:S01]  /*a560*/  F2FP.F16.F32.PACK_AB R16, R17, R16 ;  /* 0x000000101110723e */ /* 0x000fe200000000ff */
[C---:B------:R-:W-:Y:S01]  /*a570*/  FFMA R18, R81.reuse, R99, R18 ;  /* 0x0000006351127223 */ /* 0x040fe20000000012 */
[----:B------:R-:W-:Y:S02]  /*a580*/  HADD2.F32 R104, -RZ, R106.H1_H1 ;  /* 0x3000006aff687230 */ /* 0x000fe40000004100 */
[----:B------:R-:W-:Y:S01]  /*a590*/  FFMA R23, R81, R102, R23 ;  /* 0x0000006651177223 */ /* 0x000fe20000000017 */
[C---:B------:R-:W-:Y:S01]  /*a5a0*/  FMUL R20, R78.reuse, R24 ;  /* 0x000000184e147220 */ /* 0x040fe20000400000 */
[--C-:B------:R-:W-:Y:S02]  /*a5b0*/  HADD2.F32 R103, -RZ, R107.reuse.H0_H0 ;  /* 0x2000006bff677230 */ /* 0x100fe40000004100 */
[C---:B------:R-:W-:Y:S01]  /*a5c0*/  FMUL R21, R78.reuse, R25 ;  /* 0x000000194e157220 */ /* 0x040fe20000400000 */
[----:B------:R-:W-:Y:S01]  /*a5d0*/  HADD2.F32 R106, -RZ, R107.H1_H1 ;  /* 0x3000006bff6a7230 */ /* 0x000fe20000004100 */
[----:B------:R-:W-:Y:S01]  /*a5e0*/  F2FP.F16.F32.PACK_AB R17, R23, R18 ;  /* 0x000000121711723e */ /* 0x000fe200000000ff */
[C---:B------:R-:W-:Y:S01]  /*a5f0*/  FFMA R20, R81.reuse, R101, R20 ;  /* 0x0000006551147223 */ /* 0x040fe20000000014 */
        /* <DEDUP_REMOVED lines=16> */
[--C-:B------:R-:W-:Y:S01]  /*a700*/  HADD2.F32 R109, -RZ, R114.reuse.H0_H0 ;  /* 0x20000072ff6d7230 */ /* 0x100fe20000004100 */
[----:B------:R1:W-:Y:S01]  /*a710*/  STS.128 [R177+0xc400], R16 ;  /* 0x00c40010b1007388 */ /* 0x0003e20000000c00 */
        /* <DEDUP_REMOVED lines=69> */
[C---:B------:R-:W-:Y:S01]  /*ab70*/  FFMA R45, R81.reuse, R128, R45 ;  /* 0x00000080512d7223 */ /* 0x040fe2000000002d */
[C---:B------:R-:W-:Y:S01]  /*ab80*/  FMUL R46, R78.reuse, R50 ;  /* 0x000000324e2e7220 */ /* 0x040fe20000400000 */
[--C-:B------:R-:W-:Y:S02]  /*ab90*/  HADD2.F32 R129, -RZ, R136.reuse.H0_H0 ;  /* 0x20000088ff817230 */ /* 0x100fe40000004100 */
[C---:B------:R-:W-:Y:S01]  /*aba0*/  FMUL R51, R78.reuse, R51 ;  /* 0x000000334e337220 */ /* 0x040fe20000400000 */
[----:B------:R-:W-:Y:S02]  /*abb0*/  HADD2.F32 R132, -RZ, R136.H1_H1 ;  /* 0x30000088ff847230 */ /* 0x000fe40000004100 */
[C---:B------:R-:W-:Y:S01]  /*abc0*/  FMUL R48, R78.reuse, R52 ;  /* 0x000000344e307220 */ /* 0x040fe20000400000 */
[--C-:B------:R-:W-:Y:S02]  /*abd0*/  HADD2.F32 R131, -RZ, R137.reuse.H0_H0 ;  /* 0x20000089ff837230 */ /* 0x100fe40000004100 */
[C---:B------:R-:W-:Y:S01]  /*abe0*/  FMUL R49, R78.reuse, R53 ;  /* 0x000000354e317220 */ /* 0x040fe20000400000 */
[C---:B------:R-:W-:Y:S01]  /*abf0*/  FFMA R46, R81.reuse, R127, R46 ;  /* 0x0000007f512e7223 */ /* 0x040fe2000000002e */
[----:B------:R-:W-:Y:S02]  /*ac00*/  HADD2.F32 R134, -RZ, R137.H1_H1 ;  /* 0x30000089ff867230 */ /* 0x000fe40000004100 */
[C---:B------:R-:W-:Y:S01]  /*ac10*/  FMUL R50, R78.reuse, R54 ;  /* 0x000000364e327220 */ /* 0x040fe20000400000 */
[C---:B------:R-:W-:Y:S01]  /*ac20*/  FFMA R51, R81.reuse, R130, R51 ;  /* 0x0000008251337223 */ /* 0x040fe20000000033 */
        /* <DEDUP_REMOVED lines=11> */
[----:B------:R-:W-:Y:S01]  /*ace0*/  FFMA R55, R81, R134, R55 ;  /* 0x0000008651377223 */ /* 0x000fe20000000037 */
[--C-:B------:R-:W-:Y:S02]  /*acf0*/  HADD2.F32 R137, -RZ, R144.reuse.H0_H0 ;  /* 0x20000090ff897230 */ /* 0x100fe40000004100 */
[C---:B------:R-:W-:Y:S01]  /*ad00*/  FMUL R59, R78.reuse, R59 ;  /* 0x0000003b4e3b7220 */ /* 0x040fe20000400000 */
[----:B------:R-:W-:Y:S01]  /*ad10*/  F2FP.F16.F32.PACK_AB R42, R45, R44 ;  /* 0x0000002c2d2a723e */ /* 0x000fe200000000ff */
[----:B------:R-:W-:Y:S01]  /*ad20*/  FFMA R52, R81, R133, R52 ;  /* 0x0000008551347223 */ /* 0x000fe20000000034 */
[----:B------:R-:W-:Y:S01]  /*ad30*/  F2FP.F16.F32.PACK_AB R43, R51, R46 ;  /* 0x0000002e332b723e */ /* 0x000fe200000000ff */
[----:B------:R-:W-:Y:S02]  /*ad40*/  HADD2.F32 R140, -RZ, R144.H1_H1 ;  /* 0x30000090ff8c7230 */ /* 0x000fe40000004100 */
[C---:B------:R-:W-:Y:S01]  /*ad50*/  FMUL R56, R78.reuse, R60 ;  /* 0x0000003c4e387220 */ /* 0x040fe20000400000 */
[C---:B------:R-:W-:Y:S01]  /*ad60*/  FFMA R53, R81.reuse, R136, R53 ;  /* 0x0000008851357223 */ /* 0x040fe20000000035 */
[--C-:B------:R-:W-:Y:S01]  /*ad70*/  HADD2.F32 R139, -RZ, R145.reuse.H0_H0 ;  /* 0x20000091ff8b7230 */ /* 0x100fe20000004100 */
[----:B------:R1:W-:Y:S01]  /*ad80*/  STS.128 [R183+0xc400], R40 ;  /* 0x00c40028b7007388 */ /* 0x0003e20000000c00 */
        /* <DEDUP_REMOVED lines=15> */
[----:B------:R-:W-:Y:S02]  /*ae80*/  HADD2.F32 R146, -RZ, R147.H1_H1 ;  /* 0x30000093ff927230 */ /* 0x000fe40000004100 */
[C---:B------:R-:W-:Y:S01]  /*ae90*/  FMUL R62, R78.reuse, R66 ;  /* 0x000000424e3e7220 */ /* 0x040fe20000400000 */
[----:B------:R-:W-:Y:S01]  /*aea0*/  F2FP.F16.F32.PACK_AB R49, R55, R50 ;  /* 0x000000323731723e */ /* 0x000fe200000000ff */
        /* <DEDUP_REMOVED lines=31> */
.L_x_141:
[----:B------:R-:W-:Y:S05]  /*b0a0*/  BSYNC.RECONVERGENT B0 ;  /* 0x0000000000007941 */ /* 0x000fea0003800200 */
.L_x_140:
[----:B------:R-:W-:Y:S01]  /*b0b0*/  BAR.SYNC.DEFER_BLOCKING 0x1, 0x80 ;  /* 0x0042000000007b1d */ /* 0x000fe20000010000 */
[----:B------:R-:W-:Y:S01]  /*b0c0*/  UISETP.NE.AND UP0, UPT, UR49, -0x4, UPT ;  /* 0xfffffffc3100788c */ /* 0x000fe2000bf05270 */
[----:B------:R-:W-:Y:S08]  /*b0d0*/  IADD3 R76, PT, PT, R76, 0x1, RZ ;  /* 0x000000014c4c7810 */ /* 0x000ff00007ffe0ff */
[----:B------:R-:W-:Y:S05]  /*b0e0*/  BRA.U !UP0, `(.L_x_142) ;  /* 0x0000000108287547 */ /* 0x000fea000b800000 */
[----:B------:R-:W-:Y:S01]  /*b0f0*/  ISETP.NE.AND P0, PT, R176, RZ, PT ;  /* 0x000000ffb000720c */ /* 0x000fe20003f05270 */
[----:B------:R-:W-:Y:S01]  /*b100*/  IMAD.U32 R3, RZ, RZ, UR51 ;  /* 0x00000033ff037e24 */ /* 0x000fe2000f8e00ff */
[----:B------:R-:W-:Y:S01]  /*b110*/  UIADD3 UR51, UPT, UPT, UR51, 0x1, URZ ;  /* 0x0000000133337890 */ /* 0x000fe2000fffe0ff */
[----:B------:R-:W-:Y:S03]  /*b120*/  IMAD.U32 R0, RZ, RZ, UR37 ;  /* 0x00000025ff007e24 */ /* 0x000fe6000f8e00ff */
[----:B------:R-:W-:Y:S04]  /*b130*/  UISETP.NE.AND UP0, UPT, UR51, 0x4, UPT ;  /* 0x000000043300788c */ /* 0x000fe8000bf05270 */
[----:B------:R-:W-:Y:S03]  /*b140*/  USEL UR51, UR51, URZ, UP0 ;  /* 0x000000ff33337287 */ /* 0x000fe60008000000 */
[----:B------:R-:W-:Y:S05]  /*b150*/  @P0 LEA R3, R3, UR48, 0x3 ;  /* 0x0000003003030c11 */ /* 0x000fea000f8e18ff */
[----:B------:R-:W-:Y:S05]  /*b160*/  @P0 VIADD R3, R3, 0x70 ;  /* 0x0000007003030836 */ /* 0x000fea0000000000 */
[----:B------:R-:W-:Y:S04]  /*b170*/  @P0 PRMT R0, R0, 0x654, R3 ;  /* 0x0000065400000816 */ /* 0x000fe80000000003 */
[----:B------:R2:W-:Y:S03]  /*b180*/  @P0 SYNCS.ARRIVE.TRANS64.RED.A1T0 RZ, [R0+URZ], RZ ;  /* 0x000000ff00ff09a7 */ /* 0x0005e600081004ff */
.L_x_142:
[----:B------:R-:W-:Y:S01]  /*b190*/  ISETP.NE.AND P2, PT, R171, RZ, PT ;  /* 0x000000ffab00720c */ /* 0x000fe20003f45270 */
[----:B------:R-:W-:Y:S01]  /*b1a0*/  UIADD3 UR49, UPT, UPT, UR49, 0x4, URZ ;  /* 0x0000000431317890 */ /* 0x000fe2000fffe0ff */
[----:B------:R-:W-:Y:S01]  /*b1b0*/  ISETP.NE.AND P0, PT, R173, 0x2, PT ;  /* 0x00000002ad00780c */ /* 0x000fe20003f05270 */
[----:B------:R-:W-:Y:S01]  /*b1c0*/  IMAD.IADD R20, R75, 0x1, R154 ;  /* 0x000000014b147824 */ /* 0x000fe200078e029a */
[----:B------:R-:W-:Y:S01]  /*b1d0*/  ISETP.NE.AND P1, PT, R76, 0x2, PT ;  /* 0x000000024c00780c */ /* 0x000fe20003f25270 */
[----:B------:R-:W-:Y:S01]  /*b1e0*/  IMAD.IADD R21, R77, 0x1, R156 ;  /* 0x000000014d157824 */ /* 0x000fe200078e029c */
[----:B--2---:R-:W-:Y:S02]  /*b1f0*/  SEL R0, RZ, 0x1, P0 ;  /* 0x00000001ff007807 */ /* 0x004fe40000000000 */
[----:B------:R-:W-:Y:S02]  /*b200*/  SEL R3, RZ, 0x1, P1 ;  /* 0x00000001ff037807 */ /* 0x000fe40000800000 */
[----:B------:R-:W-:Y:S02]  /*b210*/  LOP3.LUT R165, R165, R0, RZ, 0x3c, !PT ;  /* 0x00000000a5a57212 */ /* 0x000fe400078e3cff */
[----:B------:R-:W-:Y:S02]  /*b220*/  LOP3.LUT R166, R166, R3, RZ, 0x3c, !PT ;  /* 0x00000003a6a67212 */ /* 0x000fe400078e3cff */
[----:B------:R-:W-:Y:S02]  /*b230*/  @P2 R2UR UR36, R164 ;  /* 0x00000000a42422ca */ /* 0x000fe400000e0000 */
[----:B------:R-:W-:Y:S02]  /*b240*/  SEL R173, R173, RZ, P0 ;  /* 0x000000ffadad7207 */ /* 0x000fe40000000000 */
[----:B------:R-:W-:Y:S01]  /*b250*/  SEL R76, R76, RZ, P1 ;  /* 0x000000ff4c4c7207 */ /* 0x000fe20000800000 */
[----:B------:R-:W-:Y:S10]  /*b260*/  @P2 BRA `(.L_x_143) ;  /* 0xffffffa000102947 */ /* 0x000ff4000383ffff */
[----:B------:R-:W-:-:S09]  /*b270*/  UISETP.NE.AND UP0, UPT, UR50, URZ, UPT ;  /* 0x000000ff3200728c */ /* 0x000fd2000bf05270 */
[----:B------:R-:W-:Y:S05]  /*b280*/  BRA.U !UP0, `(.L_x_144) ;  /* 0x0000000108487547 */ /* 0x000fea000b800000 */
[----:B------:R-:W2:Y:S02]  /*b290*/  LDCU.64 UR4, c[0x0][0x890] ;  /* 0x00011200ff0477ac */ /* 0x000ea40008000a00 */
[----:B--2---:R-:W-:-:S04]  /*b2a0*/  UISETP.NE.U32.AND UP0, UPT, UR4, URZ, UPT ;  /* 0x000000ff0400728c */ /* 0x004fc8000bf05070 */
[----:B------:R-:W-:-:S09]  /*b2b0*/  UISETP.NE.AND.EX UP0, UPT, UR5, URZ, UPT, UP0 ;  /* 0x000000ff0500728c */ /* 0x000fd2000bf05300 */
[----:B------:R-:W-:Y:S05]  /*b2c0*/  BRA.U UP0, `(.L_x_145) ;  /* 0x00000001000c7547 */ /* 0x000fea000b800000 */
[----:B------:R-:W-:-:S13]  /*b2d0*/  FSETP.NEU.AND P0, PT, R81, RZ, PT ;  /* 0x000000ff5100720b */ /* 0x000fda0003f0d000 */
[----:B------:R-:W-:Y:S05]  /*b2e0*/  @!P0 EXIT ;  /* 0x000000000000894d */ /* 0x000fea0003800000 */
[----:B------:R-:W-:Y:S05]  /*b2f0*/  BRA `(.L_x_144) ;  /* 0x00000000002c7947 */ /* 0x000fea0003800000 */
.L_x_145:
[----:B------:R-:W-:Y:S01]  /*b300*/  ISETP.NE.AND P0, PT, R172, RZ, PT ;  /* 0x000000ffac00720c */ /* 0x000fe20003f05270 */
[----:B------:R-:W-:-:S12]  /*b310*/  BSSY.RECONVERGENT B0, `(.L_x_144) ;  /* 0x0000009000007945 */ /* 0x000fd80003800200 */
[----:B------:R-:W-:Y:S05]  /*b320*/  @P0 BRA `(.L_x_146) ;  /* 0x0000000000140947 */ /* 0x000fea0003800000 */
[----:B------:R-:W2:Y:S02]  /*b330*/  LDCU.64 UR4, c[0x0][0x888] ;  /* 0x00011100ff0477ac */ /* 0x000ea40008000a00 */
[----:B--2---:R-:W-:-:S04]  /*b340*/  ISETP.NE.U32.AND P0, PT, RZ, UR4, PT ;  /* 0x00000004ff007c0c */ /* 0x004fc8000bf05070 */
[----:B------:R-:W-:-:S13]  /*b350*/  ISETP.NE.AND.EX P0, PT, RZ, UR5, PT, P0 ;  /* 0x00000005ff007c0c */ /* 0x000fda000bf05300 */
[----:B------:R-:W-:Y:S05]  /*b360*/  @!P0 EXIT ;  /* 0x000000000000894d */ /* 0x000fea0003800000 */
[----:B------:R-:W-:Y:S05]  /*b370*/  BRA `(.L_x_147) ;  /* 0x0000000000087947 */ /* 0x000fea0003800000 */
.L_x_146:
[----:B------:R-:W-:-:S13]  /*b380*/  FSETP.NEU.AND P0, PT, R81, RZ, PT ;  /* 0x000000ff5100720b */ /* 0x000fda0003f0d000 */
[----:B------:R-:W-:Y:S05]  /*b390*/  @!P0 EXIT ;  /* 0x000000000000894d */ /* 0x000fea0003800000 */
.L_x_147:
[----:B------:R-:W-:Y:S05]  /*b3a0*/  BSYNC.RECONVERGENT B0 ;  /* 0x0000000000007941 */ /* 0x000fea0003800200 */
.L_x_144:
[----:B------:R-:W-:Y:S01]  /*b3b0*/  ULEA UR4, UR51, UR48, 0x3 ;  /* 0x0000003033047291 */ /* 0x000fe2000f8e18ff */
[----:B------:R-:W-:-:S04]  /*b3c0*/  DEPBAR.LE SB0, 0x0 ;  /* 0x000080000000791a */ /* 0x000fc80000000000 */
[----:B------:R-:W-:-:S04]  /*b3d0*/  UIADD3 UR4, UPT, UPT, UR4, 0x70, URZ ;  /* 0x0000007004047890 */ /* 0x000fc8000fffe0ff */
[----:B------:R-:W-:-:S09]  /*b3e0*/  UPRMT UR4, UR37, 0x654, UR4 ;  /* 0x0000065425047896 */ /* 0x000fd20008000004 */
[----:B------:R-:W-:Y:S01]  /*b3f0*/  SYNCS.ARRIVE.TRANS64.RED.A1T0 RZ, [UR4], RZ ;  /* 0x000000ffffff79a7 */ /* 0x000fe20008100404 */
[----:B------:R-:W-:Y:S05]  /*b400*/  EXIT ;  /* 0x000000000000794d */ /* 0x000fea0003800000 */
.L_x_24:
[----:B--2---:R2:W4:Y:S02]  /*b410*/  SYNCS.PHASECHK.TRANS64.TRYWAIT P0, [R3+URZ+0xf0], R2 ;  /* 0x0000f002030075a7 */ /* 0x00452400080011ff */
[----:B----4-:R-:W-:Y:S05]  /*b420*/  @!P0 NANOSLEEP.SYNCS 0x989680 ;  /* 0x009896800000895d */ /* 0x010fea0003900000 */
[----:B------:R-:W4:Y:S02]  /*b430*/  @!P0 SYNCS.PHASECHK.TRANS64 P0, [R3+URZ+0xf0], R2 ;  /* 0x0000f002030085a7 */ /* 0x000f2400080010ff */
[----:B----4-:R-:W-:Y:S05]  /*b440*/  @!P0 BRA `(.L_x_24) ;  /* 0xfffffffc00f08947 */ /* 0x010fea000383ffff */
[----:B------:R-:W-:Y:S05]  /*b450*/  BRA `(.L_x_148) ;  /* 0xffffff6000e47947 */ /* 0x000fea000383ffff */
.L_x_27:
[----:B-1----:R-:W-:-:S07]  /*b460*/  MOV R2, UR33 ;  /* 0x0000002100027c02 */ /* 0x002fce0008000f00 */
.L_x_149:
[----:B-1----:R1:W2:Y:S02]  /*b470*/  SYNCS.PHASECHK.TRANS64.TRYWAIT P0, [R2+URZ+0x28], R5 ;  /* 0x00002805020075a7 */ /* 0x0022a400080011ff */
[----:B--2---:R-:W-:Y:S05]  /*b480*/  @!P0 NANOSLEEP.SYNCS 0x989680 ;  /* 0x009896800000895d */ /* 0x004fea0003900000 */
[----:B------:R-:W2:Y:S02]  /*b490*/  @!P0 SYNCS.PHASECHK.TRANS64 P0, [R2+URZ+0x28], R5 ;  /* 0x00002805020085a7 */ /* 0x000ea400080010ff */
[----:B--2---:R-:W-:Y:S05]  /*b4a0*/  @!P0 BRA `(.L_x_149) ;  /* 0xfffffffc00f08947 */ /* 0x004fea000383ffff */
[----:B------:R-:W-:Y:S05]  /*b4b0*/  BRA `(.L_x_26) ;  /* 0xffffff6400487947 */ /* 0x000fea000383ffff */
.L_x_34:
[----:B-1----:R-:W-:-:S07]  /*b4c0*/  MOV R2, UR17 ;  /* 0x0000001100027c02 */ /* 0x002fce0008000f00 */
.L_x_150:
[----:B-1----:R1:W2:Y:S02]  /*b4d0*/  SYNCS.PHASECHK.TRANS64.TRYWAIT P0, [R2+URZ+0x28], R5 ;  /* 0x00002805020075a7 */ /* 0x0022a400080011ff */
[----:B--2---:R-:W-:Y:S05]  /*b4e0*/  @!P0 NANOSLEEP.SYNCS 0x989680 ;  /* 0x009896800000895d */ /* 0x004fea0003900000 */
[----:B------:R-:W2:Y:S02]  /*b4f0*/  @!P0 SYNCS.PHASECHK.TRANS64 P0, [R2+URZ+0x28], R5 ;  /* 0x00002805020085a7 */ /* 0x000ea400080010ff */
[----:B--2---:R-:W-:Y:S05]  /*b500*/  @!P0 BRA `(.L_x_150) ;  /* 0xfffffffc00f08947 */ /* 0x004fea000383ffff */
[----:B------:R-:W-:Y:S05]  /*b510*/  BRA `(.L_x_33) ;  /* 0xffffff6800007947 */ /* 0x000fea000383ffff */
.L_x_39:
[----:B-1----:R1:W2:Y:S02]  /*b520*/  SYNCS.PHASECHK.TRANS64.TRYWAIT P0, [R2+URZ+0xa0], R3 ;  /* 0x0000a003020075a7 */ /* 0x0022a400080011ff */
[----:B--2---:R-:W-:Y:S05]  /*b530*/  @!P0 NANOSLEEP.SYNCS 0x989680 ;  /* 0x009896800000895d */ /* 0x004fea0003900000 */
[----:B------:R-:W2:Y:S02]  /*b540*/  @!P0 SYNCS.PHASECHK.TRANS64 P0, [R2+URZ+0xa0], R3 ;  /* 0x0000a003020085a7 */ /* 0x000ea400080010ff */
[----:B--2---:R-:W-:Y:S05]  /*b550*/  @!P0 BRA `(.L_x_39) ;  /* 0xfffffffc00f08947 */ /* 0x004fea000383ffff */
[----:B------:R-:W-:Y:S05]  /*b560*/  BRA `(.L_x_151) ;  /* 0xffffff6800a07947 */ /* 0x000fea000383ffff */
.L_x_43:
[----:B---3--:R-:W-:-:S07]  /*b570*/  MOV R0, UR4 ;  /* 0x0000000400007c02 */ /* 0x008fce0008000f00 */
.L_x_152:
[----:B-1----:R1:W2:Y:S02]  /*b580*/  SYNCS.PHASECHK.TRANS64.TRYWAIT P0, [R0+URZ], R3 ;  /* 0x00000003000075a7 */ /* 0x0022a400080011ff */
[----:B--2---:R-:W-:Y:S05]  /*b590*/  @!P0 NANOSLEEP.SYNCS 0x989680 ;  /* 0x009896800000895d */ /* 0x004fea0003900000 */
[----:B------:R-:W2:Y:S02]  /*b5a0*/  @!P0 SYNCS.PHASECHK.TRANS64 P0, [R0+URZ], R3 ;  /* 0x00000003000085a7 */ /* 0x000ea400080010ff */
[----:B--2---:R-:W-:Y:S05]  /*b5b0*/  @!P0 BRA `(.L_x_152) ;  /* 0xfffffffc00f08947 */ /* 0x004fea000383ffff */
[----:B------:R-:W-:Y:S05]  /*b5c0*/  BRA `(.L_x_153) ;  /* 0xffffff7000107947 */ /* 0x000fea000383ffff */
.L_x_44:
[----:B---3--:R-:W-:-:S07]  /*b5d0*/  MOV R0, UR4 ;  /* 0x0000000400007c02 */ /* 0x008fce0008000f00 */
.L_x_154:
[----:B-1----:R1:W2:Y:S02]  /*b5e0*/  SYNCS.PHASECHK.TRANS64.TRYWAIT P0, [R0+URZ], R3 ;  /* 0x00000003000075a7 */ /* 0x0022a400080011ff */
[----:B--2---:R-:W-:Y:S05]  /*b5f0*/  @!P0 NANOSLEEP.SYNCS 0x989680 ;  /* 0x009896800000895d */ /* 0x004fea0003900000 */
[----:B------:R-:W2:Y:S02]  /*b600*/  @!P0 SYNCS.PHASECHK.TRANS64 P0, [R0+URZ], R3 ;  /* 0x00000003000085a7 */ /* 0x000ea400080010ff */
[----:B--2---:R-:W-:Y:S05]  /*b610*/  @!P0 BRA `(.L_x_154) ;  /* 0xfffffffc00f08947 */ /* 0x004fea000383ffff */
[----:B------:R-:W-:Y:S05]  /*b620*/  BRA `(.L_x_155) ;  /* 0xffffff70001c7947 */ /* 0x000fea000383ffff */
.L_x_45:
[----:B---3--:R-:W-:-:S07]  /*b630*/  MOV R0, UR4 ;  /* 0x0000000400007c02 */ /* 0x008fce0008000f00 */
.L_x_156:
[----:B-1----:R1:W2:Y:S02]  /*b640*/  SYNCS.PHASECHK.TRANS64.TRYWAIT P0, [R0+URZ], R3 ;  /* 0x00000003000075a7 */ /* 0x0022a400080011ff */
[----:B--2---:R-:W-:Y:S05]  /*b650*/  @!P0 NANOSLEEP.SYNCS 0x989680 ;  /* 0x009896800000895d */ /* 0x004fea0003900000 */
[----:B------:R-:W2:Y:S02]  /*b660*/  @!P0 SYNCS.PHASECHK.TRANS64 P0, [R0+URZ], R3 ;  /* 0x00000003000085a7 */ /* 0x000ea400080010ff */
[----:B--2---:R-:W-:Y:S05]  /*b670*/  @!P0 BRA `(.L_x_156) ;  /* 0xfffffffc00f08947 */ /* 0x004fea000383ffff */
[----:B------:R-:W-:Y:S05]  /*b680*/  BRA `(.L_x_157) ;  /* 0xffffff7000287947 */ /* 0x000fea000383ffff */
.L_x_46:
[----:B---3--:R-:W-:-:S07]  /*b690*/  MOV R0, UR4 ;  /* 0x0000000400007c02 */ /* 0x008fce0008000f00 */
.L_x_158:
[----:B-1----:R1:W2:Y:S02]  /*b6a0*/  SYNCS.PHASECHK.TRANS64.TRYWAIT P0, [R0+URZ], R3 ;  /* 0x00000003000075a7 */ /* 0x0022a400080011ff */
[----:B--2---:R-:W-:Y:S05]  /*b6b0*/  @!P0 NANOSLEEP.SYNCS 0x989680 ;  /* 0x009896800000895d */ /* 0x004fea0003900000 */
[----:B------:R-:W2:Y:S02]  /*b6c0*/  @!P0 SYNCS.PHASECHK.TRANS64 P0, [R0+URZ], R3 ;  /* 0x00000003000085a7 */ /* 0x000ea400080010ff */
[----:B--2---:R-:W-:Y:S05]  /*b6d0*/  @!P0 BRA `(.L_x_158) ;  /* 0xfffffffc00f08947 */ /* 0x004fea000383ffff */
[----:B------:R-:W-:Y:S05]  /*b6e0*/  BRA `(.L_x_159) ;  /* 0xffffff7000347947 */ /* 0x000fea000383ffff */
.L_x_49:
[----:B-1----:R1:W2:Y:S02]  /*b6f0*/  SYNCS.PHASECHK.TRANS64.TRYWAIT P0, [R0+URZ+0xe0], R5 ;  /* 0x0000e005000075a7 */ /* 0x0022a400080011ff */
[----:B--2---:R-:W-:Y:S05]  /*b700*/  @!P0 NANOSLEEP.SYNCS 0x989680 ;  /* 0x009896800000895d */ /* 0x004fea0003900000 */
[----:B------:R-:W2:Y:S02]  /*b710*/  @!P0 SYNCS.PHASECHK.TRANS64 P0, [R0+URZ+0xe0], R5 ;  /* 0x0000e005000085a7 */ /* 0x000ea400080010ff */
[----:B--2---:R-:W-:Y:S05]  /*b720*/  @!P0 BRA `(.L_x_49) ;  /* 0xfffffffc00f08947 */ /* 0x004fea000383ffff */
[----:B------:R-:W-:Y:S05]  /*b730*/  BRA `(.L_x_160) ;  /* 0xffffff7000947947 */ /* 0x000fea000383ffff */
.L_x_50:
[----:B------:R-:W-:-:S07]  /*b740*/  MOV R0, UR5 ;  /* 0x0000000500007c02 */ /* 0x000fce0008000f00 */
.L_x_161:
[----:B-1----:R1:W2:Y:S02]  /*b750*/  SYNCS.PHASECHK.TRANS64.TRYWAIT P0, [R0+URZ+0xb0], R7 ;  /* 0x0000b007000075a7 */ /* 0x0022a400080011ff */
[----:B--2---:R-:W-:Y:S05]  /*b760*/  @!P0 NANOSLEEP.SYNCS 0x989680 ;  /* 0x009896800000895d */ /* 0x004fea0003900000 */
[----:B------:R-:W2:Y:S02]  /*b770*/  @!P0 SYNCS.PHASECHK.TRANS64 P0, [R0+URZ+0xb0], R7 ;  /* 0x0000b007000085a7 */ /* 0x000ea400080010ff */
[----:B--2---:R-:W-:Y:S05]  /*b780*/  @!P0 BRA `(.L_x_161) ;  /* 0xfffffffc00f08947 */ /* 0x004fea000383ffff */
[----:B------:R-:W-:Y:S05]  /*b790*/  BRA `(.L_x_162) ;  /* 0xffffff7000a47947 */ /* 0x000fea000383ffff */
.L_x_51:
[----:B-1----:R1:W2:Y:S02]  /*b7a0*/  SYNCS.PHASECHK.TRANS64.TRYWAIT P1, [R0+URZ+0xa0], R5 ;  /* 0x0000a005000075a7 */ /* 0x0022a400080211ff */
[----:B--2---:R-:W-:Y:S05]  /*b7b0*/  @!P1 NANOSLEEP.SYNCS 0x989680 ;  /* 0x009896800000995d */ /* 0x004fea0003900000 */
[----:B------:R-:W2:Y:S02]  /*b7c0*/  @!P1 SYNCS.PHASECHK.TRANS64 P1, [R0+URZ+0xa0], R5 ;  /* 0x0000a005000095a7 */ /* 0x000ea400080210ff */
[----:B--2---:R-:W-:Y:S05]  /*b7d0*/  @!P1 BRA `(.L_x_51) ;  /* 0xfffffffc00f09947 */ /* 0x004fea000383ffff */
[----:B------:R-:W-:Y:S05]  /*b7e0*/  BRA `(.L_x_163) ;  /* 0xffffff7000d47947 */ /* 0x000fea000383ffff */
.L_x_54:
[----:B------:R-:W-:-:S07]  /*b7f0*/  MOV R0, UR5 ;  /* 0x0000000500007c02 */ /* 0x000fce0008000f00 */
.L_x_164:
[----:B-1----:R1:W2:Y:S02]  /*b800*/  SYNCS.PHASECHK.TRANS64.TRYWAIT P0, [R0+URZ+0xb0], R3 ;  /* 0x0000b003000075a7 */ /* 0x0022a400080011ff */
[----:B--2---:R-:W-:Y:S05]  /*b810*/  @!P0 NANOSLEEP.SYNCS 0x989680 ;  /* 0x009896800000895d */ /* 0x004fea0003900000 */
[----:B------:R-:W2:Y:S02]  /*b820*/  @!P0 SYNCS.PHASECHK.TRANS64 P0, [R0+URZ+0xb0], R3 ;  /* 0x0000b003000085a7 */ /* 0x000ea400080010ff */
[----:B--2---:R-:W-:Y:S05]  /*b830*/  @!P0 BRA `(.L_x_164) ;  /* 0xfffffffc00f08947 */ /* 0x004fea000383ffff */
[----:B------:R-:W-:Y:S05]  /*b840*/  BRA `(.L_x_53) ;  /* 0xffffff7400287947 */ /* 0x000fea000383ffff */
.L_x_63:
[----:B-1----:R-:W-:-:S04]  /*b850*/  MOV R4, UR6 ;  /* 0x0000000600047c02 */ /* 0x002fc80008000f00 */
[----:B------:R1:W2:Y:S03]  /*b860*/  SYNCS.PHASECHK.TRANS64.TRYWAIT P0, [R4+URZ+0x8], R5 ;  /* 0x00000805040075a7 */ /* 0x0002a600080011ff */
[----:B--2---:R-:W-:Y:S05]  /*b870*/  @!P0 NANOSLEEP.SYNCS 0x989680 ;  /* 0x009896800000895d */ /* 0x004fea0003900000 */
[----:B------:R-:W2:Y:S02]  /*b880*/  @!P0 SYNCS.PHASECHK.TRANS64 P0, [R4+URZ+0x8], R5 ;  /* 0x00000805040085a7 */ /* 0x000ea400080010ff */
[----:B--2---:R-:W-:Y:S05]  /*b890*/  @!P0 BRA `(.L_x_63) ;  /* 0xfffffffc00ec8947 */ /* 0x004fea000383ffff */
[----:B------:R-:W-:Y:S05]  /*b8a0*/  BRA `(.L_x_62) ;  /* 0xffffff7400dc7947 */ /* 0x000fea000383ffff */
.L_x_65:
[----:B------:R-:W-:Y:S01]  /*b8b0*/  BSSY B0, `(.L_x_165) ;  /* 0x0000006000007945 */ /* 0x000fe20003800000 */
[----:B------:R-:W-:-:S07]  /*b8c0*/  MOV R15, 0xffffffff ;  /* 0xffffffff000f7802 */ /* 0x000fce0000000f00 */
[----:B-1---5:R-:W-:Y:S05]  /*b8d0*/  WARPSYNC.COLLECTIVE R15, `(.L_x_166) ;  /* 0x000000000f0c7348 */ /* 0x022fea0003c00000 */
[----:B------:R-:W-:Y:S02]  /*b8e0*/  ELECT P6, UR79, PT ;  /* 0x00000000004f782f */ /* 0x000fe400038c0000 */
[----:B------:R-:W-:Y:S01]  /*b8f0*/  MOV R14, UR79 ;  /* 0x0000004f000e7c02 */ /* 0x000fe20008000f00 */
[----:B-1---5:R-:W-:Y:S10]  /*b900*/  ENDCOLLECTIVE ;  /* 0x000000000000791b */ /* 0x022ff40003800000 */
.L_x_166:
[----:B------:R-:W-:Y:S05]  /*b910*/  BSYNC B0 ;  /* 0x0000000000007941 */ /* 0x000fea0003800000 */
.L_x_165:
[----:B------:R-:W-:Y:S05]  /*b920*/  BRA `(.L_x_167) ;  /* 0xffffff78000c7947 */ /* 0x000fea000383ffff */
.L_x_67:
[----:B-1----:R-:W-:-:S04]  /*b930*/  MOV R2, UR6 ;  /* 0x0000000600027c02 */ /* 0x002fc80008000f00 */
[----:B------:R1:W2:Y:S03]  /*b940*/  SYNCS.PHASECHK.TRANS64.TRYWAIT P0, [R2+URZ+0x8], R3 ;  /* 0x00000803020075a7 */ /* 0x0002a600080011ff */
[----:B--2---:R-:W-:Y:S05]  /*b950*/  @!P0 NANOSLEEP.SYNCS 0x989680 ;  /* 0x009896800000895d */ /* 0x004fea0003900000 */
[----:B------:R-:W2:Y:S02]  /*b960*/  @!P0 SYNCS.PHASECHK.TRANS64 P0, [R2+URZ+0x8], R3 ;  /* 0x00000803020085a7 */ /* 0x000ea400080010ff */
[----:B--2---:R-:W-:Y:S05]  /*b970*/  @!P0 BRA `(.L_x_67) ;  /* 0xfffffffc00ec8947 */ /* 0x004fea000383ffff */
[----:B------:R-:W-:Y:S05]  /*b980*/  BRA `(.L_x_66) ;  /* 0xffffff7800107947 */ /* 0x000fea000383ffff */
.L_x_68:
[----:B-1----:R1:W2:Y:S02]  /*b990*/  SYNCS.PHASECHK.TRANS64.TRYWAIT P0, [R0+URZ+0xa0], R5 ;  /* 0x0000a005000075a7 */ /* 0x0022a400080011ff */
[----:B--2---:R-:W-:Y:S05]  /*b9a0*/  @!P0 NANOSLEEP.SYNCS 0x989680 ;  /* 0x009896800000895d */ /* 0x004fea0003900000 */
[----:B------:R-:W2:Y:S02]  /*b9b0*/  @!P0 SYNCS.PHASECHK.TRANS64 P0, [R0+URZ+0xa0], R5 ;  /* 0x0000a005000085a7 */ /* 0x000ea400080010ff */
[----:B--2---:R-:W-:Y:S05]  /*b9c0*/  @!P0 BRA `(.L_x_68) ;  /* 0xfffffffc00f08947 */ /* 0x004fea000383ffff */
[----:B------:R-:W-:Y:S05]  /*b9d0*/  BRA `(.L_x_168) ;  /* 0xffffff7800ec7947 */ /* 0x000fea000383ffff */
.L_x_70:
[----:B------:R-:W-:-:S07]  /*b9e0*/  MOV R0, UR10 ;  /* 0x0000000a00007c02 */ /* 0x000fce0008000f00 */
.L_x_169:
[----:B-1----:R1:W2:Y:S02]  /*b9f0*/  SYNCS.PHASECHK.TRANS64.TRYWAIT P0, [R0+URZ+0xd0], R5 ;  /* 0x0000d005000075a7 */ /* 0x0022a400080011ff */
[----:B--2---:R-:W-:Y:S05]  /*ba00*/  @!P0 NANOSLEEP.SYNCS 0x989680 ;  /* 0x009896800000895d */ /* 0x004fea0003900000 */
[----:B------:R-:W2:Y:S02]  /*ba10*/  @!P0 SYNCS.PHASECHK.TRANS64 P0, [R0+URZ+0xd0], R5 ;  /* 0x0000d005000085a7 */ /* 0x000ea400080010ff */
[----:B--2---:R-:W-:Y:S05]  /*ba20*/  @!P0 BRA `(.L_x_169) ;  /* 0xfffffffc00f08947 */ /* 0x004fea000383ffff */
[----:B------:R-:W-:Y:S05]  /*ba30*/  BRA `(.L_x_170) ;  /* 0xffffff7c00387947 */ /* 0x000fea000383ffff */
.L_x_73:
[----:B------:R-:W-:Y:S07]  /*ba40*/  MOV R0, UR9 ;  /* 0x0000000900007c02 */ /* 0x000fee0008000f00 */
.L_x_171:
[----:B-1----:R1:W2:Y:S02]  /*ba50*/  SYNCS.PHASECHK.TRANS64.TRYWAIT P0, [R0+URZ], R5 ;  /* 0x00000005000075a7 */ /* 0x0022a400080011ff */
[----:B--2---:R-:W-:Y:S05]  /*ba60*/  @!P0 NANOSLEEP.SYNCS 0x989680 ;  /* 0x009896800000895d */ /* 0x004fea0003900000 */
[----:B------:R-:W2:Y:S02]  /*ba70*/  @!P0 SYNCS.PHASECHK.TRANS64 P0, [R0+URZ], R5 ;  /* 0x00000005000085a7 */ /* 0x000ea400080010ff */
[----:B--2---:R-:W-:Y:S05]  /*ba80*/  @!P0 BRA `(.L_x_171) ;  /* 0xfffffffc00f08947 */ /* 0x004fea000383ffff */
[----:B------:R-:W-:Y:S05]  /*ba90*/  BRA `(.L_x_72) ;  /* 0xffffff7c004c7947 */ /* 0x000fea000383ffff */
.L_x_77:
[----:B-1----:R-:W-:-:S07]  /*baa0*/  MOV R0, UR5 ;  /* 0x0000000500007c02 */ /* 0x002fce0008000f00 */
.L_x_172:
[----:B-1----:R1:W2:Y:S02]  /*bab0*/  SYNCS.PHASECHK.TRANS64.TRYWAIT P0, [R0+URZ], R3 ;  /* 0x00000003000075a7 */ /* 0x0022a400080011ff */
[----:B--2---:R-:W-:Y:S05]  /*bac0*/  @!P0 NANOSLEEP.SYNCS 0x989680 ;  /* 0x009896800000895d */ /* 0x004fea0003900000 */
[----:B------:R-:W2:Y:S02]  /*bad0*/  @!P0 SYNCS.PHASECHK.TRANS64 P0, [R0+URZ], R3 ;  /* 0x00000003000085a7 */ /* 0x000ea400080010ff */
[----:B--2---:R-:W-:Y:S05]  /*bae0*/  @!P0 BRA `(.L_x_172) ;  /* 0xfffffffc00f08947 */ /* 0x004fea000383ffff */
[----:B------:R-:W-:Y:S05]  /*baf0*/  BRA `(.L_x_173) ;  /* 0xffffff8000187947 */ /* 0x000fea000383ffff */
.L_x_80:
[----:B------:R-:W-:-:S07]  /*bb00*/  MOV R0, UR8 ;  /* 0x0000000800007c02 */ /* 0x000fce0008000f00 */
.L_x_174:
[----:B-1----:R1:W2:Y:S02]  /*bb10*/  SYNCS.PHASECHK.TRANS64.TRYWAIT P1, [R0+URZ+0x100], R3 ;  /* 0x00010003000075a7 */ /* 0x0022a400080211ff */
[----:B--2---:R-:W-:Y:S05]  /*bb20*/  @!P1 NANOSLEEP.SYNCS 0x989680 ;  /* 0x009896800000995d */ /* 0x004fea0003900000 */
[----:B------:R-:W2:Y:S02]  /*bb30*/  @!P1 SYNCS.PHASECHK.TRANS64 P1, [R0+URZ+0x100], R3 ;  /* 0x00010003000095a7 */ /* 0x000ea400080210ff */
[----:B--2---:R-:W-:Y:S05]  /*bb40*/  @!P1 BRA `(.L_x_174) ;  /* 0xfffffffc00f09947 */ /* 0x004fea000383ffff */
[----:B------:R-:W-:Y:S05]  /*bb50*/  BRA `(.L_x_175) ;  /* 0xffffff8000647947 */ /* 0x000fea000383ffff */
.L_x_85:
[----:B--2---:R2:W4:Y:S02]  /*bb60*/  SYNCS.PHASECHK.TRANS64.TRYWAIT P0, [R0+URZ+0xa0], R3 ;  /* 0x0000a003000075a7 */ /* 0x00452400080011ff */
[----:B----4-:R-:W-:Y:S05]  /*bb70*/  @!P0 NANOSLEEP.SYNCS 0x989680 ;  /* 0x009896800000895d */ /* 0x010fea0003900000 */
[----:B------:R-:W4:Y:S02]  /*bb80*/  @!P0 SYNCS.PHASECHK.TRANS64 P0, [R0+URZ+0xa0], R3 ;  /* 0x0000a003000085a7 */ /* 0x000f2400080010ff */
[----:B----4-:R-:W-:Y:S05]  /*bb90*/  @!P0 BRA `(.L_x_85) ;  /* 0xfffffffc00f08947 */ /* 0x010fea000383ffff */
[----:B------:R-:W-:Y:S05]  /*bba0*/  BRA `(.L_x_176) ;  /* 0xffffff8400787947 */ /* 0x000fea000383ffff */
.L_x_88:
[----:B------:R-:W-:Y:S07]  /*bbb0*/  MOV R0, UR7 ;  /* 0x0000000700007c02 */ /* 0x000fee0008000f00 */
.L_x_177:
[----:B--2---:R2:W4:Y:S02]  /*bbc0*/  SYNCS.PHASECHK.TRANS64.TRYWAIT P0, [R0+URZ+0x98], R3 ;  /* 0x00009803000075a7 */ /* 0x00452400080011ff */
[----:B----4-:R-:W-:Y:S05]  /*bbd0*/  @!P0 NANOSLEEP.SYNCS 0x989680 ;  /* 0x009896800000895d */ /* 0x010fea0003900000 */
[----:B------:R-:W4:Y:S02]  /*bbe0*/  @!P0 SYNCS.PHASECHK.TRANS64 P0, [R0+URZ+0x98], R3 ;  /* 0x00009803000085a7 */ /* 0x000f2400080010ff */
[----:B----4-:R-:W-:Y:S05]  /*bbf0*/  @!P0 BRA `(.L_x_177) ;  /* 0xfffffffc00f08947 */ /* 0x010fea000383ffff */
[----:B------:R-:W-:Y:S05]  /*bc00*/  BRA `(.L_x_87) ;  /* 0xffffff8800587947 */ /* 0x000fea000383ffff */
.L_x_91:
[----:B------:R-:W-:Y:S07]  /*bc10*/  MOV R3, UR7 ;  /* 0x0000000700037c02 */ /* 0x000fee0008000f00 */
.L_x_178:
[----:B-1----:R1:W2:Y:S02]  /*bc20*/  SYNCS.PHASECHK.TRANS64.TRYWAIT P0, [R3+URZ+0x70], R12 ;  /* 0x0000700c030075a7 */ /* 0x0022a400080011ff */
[----:B--2---:R-:W-:Y:S05]  /*bc30*/  @!P0 NANOSLEEP.SYNCS 0x989680 ;  /* 0x009896800000895d */ /* 0x004fea0003900000 */
[----:B------:R-:W2:Y:S02]  /*bc40*/  @!P0 SYNCS.PHASECHK.TRANS64 P0, [R3+URZ+0x70], R12 ;  /* 0x0000700c030085a7 */ /* 0x000ea400080010ff */
[----:B--2---:R-:W-:Y:S05]  /*bc50*/  @!P0 BRA `(.L_x_178) ;  /* 0xfffffffc00f08947 */ /* 0x004fea000383ffff */
[----:B------:R-:W-:Y:S05]  /*bc60*/  BRA `(.L_x_179) ;  /* 0xffffff8800d07947 */ /* 0x000fea000383ffff */
.L_x_92:
[----:B-1----:R-:W-:Y:S07]  /*bc70*/  MOV R3, UR7 ;  /* 0x0000000700037c02 */ /* 0x002fee0008000f00 */
.L_x_180:
[----:B-1----:R1:W2:Y:S02]  /*bc80*/  SYNCS.PHASECHK.TRANS64.TRYWAIT P0, [R3+URZ+0x78], R12 ;  /* 0x0000780c030075a7 */ /* 0x0022a400080011ff */
[----:B--2---:R-:W-:Y:S05]  /*bc90*/  @!P0 NANOSLEEP.SYNCS 0x989680 ;  /* 0x009896800000895d */ /* 0x004fea0003900000 */
[----:B------:R-:W2:Y:S02]  /*bca0*/  @!P0 SYNCS.PHASECHK.TRANS64 P0, [R3+URZ+0x78], R12 ;  /* 0x0000780c030085a7 */ /* 0x000ea400080010ff */
[----:B--2---:R-:W-:Y:S05]  /*bcb0*/  @!P0 BRA `(.L_x_180) ;  /* 0xfffffffc00f08947 */ /* 0x004fea000383ffff */
[----:B------:R-:W-:Y:S05]  /*bcc0*/  BRA `(.L_x_181) ;  /* 0xffffff8c000c7947 */ /* 0x000fea000383ffff */
.L_x_93:
[----:B-1----:R-:W-:Y:S07]  /*bcd0*/  MOV R3, UR7 ;  /* 0x0000000700037c02 */ /* 0x002fee0008000f00 */
.L_x_182:
[----:B-1----:R1:W2:Y:S02]  /*bce0*/  SYNCS.PHASECHK.TRANS64.TRYWAIT P0, [R3+URZ+0x80], R12 ;  /* 0x0000800c030075a7 */ /* 0x0022a400080011ff */
[----:B--2---:R-:W-:Y:S05]  /*bcf0*/  @!P0 NANOSLEEP.SYNCS 0x989680 ;  /* 0x009896800000895d */ /* 0x004fea0003900000 */
[----:B------:R-:W2:Y:S02]  /*bd00*/  @!P0 SYNCS.PHASECHK.TRANS64 P0, [R3+URZ+0x80], R12 ;  /* 0x0000800c030085a7 */ /* 0x000ea400080010ff */
[----:B--2---:R-:W-:Y:S05]  /*bd10*/  @!P0 BRA `(.L_x_182) ;  /* 0xfffffffc00f08947 */ /* 0x004fea000383ffff */
[----:B------:R-:W-:Y:S05]  /*bd20*/  BRA `(.L_x_183) ;  /* 0xffffff8c00547947 */ /* 0x000fea000383ffff */
.L_x_94:
[----:B------:R-:W-:Y:S07]  /*bd30*/  MOV R3, UR7 ;  /* 0x0000000700037c02 */ /* 0x000fee0008000f00 */
.L_x_184:
[----:B-1----:R1:W2:Y:S02]  /*bd40*/  SYNCS.PHASECHK.TRANS64.TRYWAIT P0, [R3+URZ+0x88], R12 ;  /* 0x0000880c030075a7 */ /* 0x0022a400080011ff */
[----:B--2---:R-:W-:Y:S05]  /*bd50*/  @!P0 NANOSLEEP.SYNCS 0x989680 ;  /* 0x009896800000895d */ /* 0x004fea0003900000 */
[----:B------:R-:W2:Y:S02]  /*bd60*/  @!P0 SYNCS.PHASECHK.TRANS64 P0, [R3+URZ+0x88], R12 ;  /* 0x0000880c030085a7 */ /* 0x000ea400080010ff */
[----:B--2---:R-:W-:Y:S05]  /*bd70*/  @!P0 BRA `(.L_x_184) ;  /* 0xfffffffc00f08947 */ /* 0x004fea000383ffff */
[----:B------:R-:W-:Y:S05]  /*bd80*/  BRA `(.L_x_185) ;  /* 0xffffff8c00dc7947 */ /* 0x000fea000383ffff */
.L_x_96:
[----:B------:R-:W-:-:S07]  /*bd90*/  MOV R0, UR7 ;  /* 0x0000000700007c02 */ /* 0x000fce0008000f00 */
.L_x_186:
[----:B-1----:R1:W4:Y:S02]  /*bda0*/  SYNCS.PHASECHK.TRANS64.TRYWAIT P0, [R0+URZ+0x70], R3 ;  /* 0x00007003000075a7 */ /* 0x00232400080011ff */
[----:B----4-:R-:W-:Y:S05]  /*bdb0*/  @!P0 NANOSLEEP.SYNCS 0x989680 ;  /* 0x009896800000895d */ /* 0x010fea0003900000 */
[----:B------:R-:W4:Y:S02]  /*bdc0*/  @!P0 SYNCS.PHASECHK.TRANS64 P0, [R0+URZ+0x70], R3 ;  /* 0x00007003000085a7 */ /* 0x000f2400080010ff */
[----:B----4-:R-:W-:Y:S05]  /*bdd0*/  @!P0 BRA `(.L_x_186) ;  /* 0xfffffffc00f08947 */ /* 0x010fea000383ffff */
[----:B------:R-:W-:Y:S05]  /*bde0*/  BRA `(.L_x_187) ;  /* 0xffffff90004c7947 */ /* 0x000fea000383ffff */
.L_x_97:
[----:B-1----:R-:W-:-:S07]  /*bdf0*/  MOV R0, UR7 ;  /* 0x0000000700007c02 */ /* 0x002fce0008000f00 */
.L_x_188:
[----:B-1----:R1:W4:Y:S02]  /*be00*/  SYNCS.PHASECHK.TRANS64.TRYWAIT P0, [R0+URZ+0x78], R3 ;  /* 0x00007803000075a7 */ /* 0x00232400080011ff */
[----:B----4-:R-:W-:Y:S05]  /*be10*/  @!P0 NANOSLEEP.SYNCS 0x989680 ;  /* 0x009896800000895d */ /* 0x010fea0003900000 */
[----:B------:R-:W4:Y:S02]  /*be20*/  @!P0 SYNCS.PHASECHK.TRANS64 P0, [R0+URZ+0x78], R3 ;  /* 0x00007803000085a7 */ /* 0x000f2400080010ff */
[----:B----4-:R-:W-:Y:S05]  /*be30*/  @!P0 BRA `(.L_x_188) ;  /* 0xfffffffc00f08947 */ /* 0x010fea000383ffff */
[----:B------:R-:W-:Y:S05]  /*be40*/  BRA `(.L_x_189) ;  /* 0xffffff90003c7947 */ /* 0x000fea000383ffff */
.L_x_98:
[----:B-1----:R-:W-:-:S07]  /*be50*/  MOV R0, UR7 ;  /* 0x0000000700007c02 */ /* 0x002fce0008000f00 */
.L_x_190:
[----:B-1----:R1:W4:Y:S02]  /*be60*/  SYNCS.PHASECHK.TRANS64.TRYWAIT P0, [R0+URZ+0x80], R3 ;  /* 0x00008003000075a7 */ /* 0x00232400080011ff */
[----:B----4-:R-:W-:Y:S05]  /*be70*/  @!P0 NANOSLEEP.SYNCS 0x989680 ;  /* 0x009896800000895d */ /* 0x010fea0003900000 */
[----:B------:R-:W4:Y:S02]  /*be80*/  @!P0 SYNCS.PHASECHK.TRANS64 P0, [R0+URZ+0x80], R3 ;  /* 0x00008003000085a7 */ /* 0x000f2400080010ff */
[----:B----4-:R-:W-:Y:S05]  /*be90*/  @!P0 BRA `(.L_x_190) ;  /* 0xfffffffc00f08947 */ /* 0x010fea000383ffff */
[----:B------:R-:W-:Y:S05]  /*bea0*/  BRA `(.L_x_191) ;  /* 0xffffff90002c7947 */ /* 0x000fea000383ffff */
.L_x_100:
[----:B--2---:R2:W3:Y:S02]  /*beb0*/  SYNCS.PHASECHK.TRANS64.TRYWAIT P0, [R0+URZ+0xa0], R3 ;  /* 0x0000a003000075a7 */ /* 0x0044e400080011ff */
[----:B---3--:R-:W-:Y:S05]  /*bec0*/  @!P0 NANOSLEEP.SYNCS 0x989680 ;  /* 0x009896800000895d */ /* 0x008fea0003900000 */
[----:B------:R-:W3:Y:S02]  /*bed0*/  @!P0 SYNCS.PHASECHK.TRANS64 P0, [R0+URZ+0xa0], R3 ;  /* 0x0000a003000085a7 */ /* 0x000ee400080010ff */
[----:B---3--:R-:W-:Y:S05]  /*bee0*/  @!P0 BRA `(.L_x_100) ;  /* 0xfffffffc00f08947 */ /* 0x008fea000383ffff */
[----:B------:R-:W-:Y:S05]  /*bef0*/  BRA `(.L_x_192) ;  /* 0xffffff9400007947 */ /* 0x000fea000383ffff */
.L_x_111:
[----:B-1----:R-:W-:Y:S04]  /*bf00*/  MOV R3, UR48 ;  /* 0x0000003000037c02 */ /* 0x002fe80008000f00 */
[----:B------:R1:W3:Y:S03]  /*bf10*/  SYNCS.PHASECHK.TRANS64.TRYWAIT P1, [R3+URZ+0x50], R4 ;  /* 0x00005004030075a7 */ /* 0x0002e600080211ff */
[----:B---3--:R-:W-:Y:S05]  /*bf20*/  @!P1 NANOSLEEP.SYNCS 0x989680 ;  /* 0x009896800000995d */ /* 0x008fea0003900000 */
[----:B------:R-:W3:Y:S02]  /*bf30*/  @!P1 SYNCS.PHASECHK.TRANS64 P1, [R3+URZ+0x50], R4 ;  /* 0x00005004030095a7 */ /* 0x000ee400080210ff */
[----:B---3--:R-:W-:Y:S05]  /*bf40*/  @!P1 BRA `(.L_x_111) ;  /* 0xfffffffc00ec9947 */ /* 0x008fea000383ffff */
[----:B------:R-:W-:Y:S05]  /*bf50*/  BRA `(.L_x_110) ;  /* 0xffffffa000547947 */ /* 0x000fea000383ffff */
.L_x_113:
[----:B-1----:R1:W4:Y:S02]  /*bf60*/  SYNCS.PHASECHK.TRANS64.TRYWAIT P0, [R179+URZ+0xc0], R0 ;  /* 0x0000c000b30075a7 */ /* 0x00232400080011ff */
[----:B----4-:R-:W-:Y:S05]  /*bf70*/  @!P0 NANOSLEEP.SYNCS 0x989680 ;  /* 0x009896800000895d */ /* 0x010fea0003900000 */
[----:B------:R-:W4:Y:S02]  /*bf80*/  @!P0 SYNCS.PHASECHK.TRANS64 P0, [R179+URZ+0xc0], R0 ;  /* 0x0000c000b30085a7 */ /* 0x000f2400080010ff */
[----:B----4-:R-:W-:Y:S05]  /*bf90*/  @!P0 BRA `(.L_x_113) ;  /* 0xfffffffc00f08947 */ /* 0x010fea000383ffff */
[----:B------:R-:W-:Y:S05]  /*bfa0*/  BRA `(.L_x_112) ;  /* 0xffffffa000b47947 */ /* 0x000fea000383ffff */
.L_x_122:
[----:B--2---:R2:W3:Y:S02]  /*bfb0*/  SYNCS.PHASECHK.TRANS64.TRYWAIT P0, [R3+URZ+0x50], R0 ;  /* 0x00005000030075a7 */ /* 0x0044e400080011ff */
[----:B---3--:R-:W-:Y:S05]  /*bfc0*/  @!P0 NANOSLEEP.SYNCS 0x989680 ;  /* 0x009896800000895d */ /* 0x008fea0003900000 */
[----:B------:R-:W3:Y:S02]  /*bfd0*/  @!P0 SYNCS.PHASECHK.TRANS64 P0, [R3+URZ+0x50], R0 ;  /* 0x00005000030085a7 */ /* 0x000ee400080010ff */
[----:B---3--:R-:W-:Y:S05]  /*bfe0*/  @!P0 BRA `(.L_x_122) ;  /* 0xfffffffc00f08947 */ /* 0x008fea000383ffff */
[----:B------:R-:W-:Y:S05]  /*bff0*/  BRA `(.L_x_121) ;  /* 0xffffffb4007c7947 */ /* 0x000fea000383ffff */
.L_x_130:
[----:B--2---:R2:W3:Y:S02]  /*c000*/  SYNCS.PHASECHK.TRANS64.TRYWAIT P0, [R0+URZ+0x50], R7 ;  /* 0x00005007000075a7 */ /* 0x0044e400080011ff */
[----:B---3--:R-:W-:Y:S05]  /*c010*/  @!P0 NANOSLEEP.SYNCS 0x989680 ;  /* 0x009896800000895d */ /* 0x008fea0003900000 */
[----:B------:R-:W3:Y:S02]  /*c020*/  @!P0 SYNCS.PHASECHK.TRANS64 P0, [R0+URZ+0x50], R7 ;  /* 0x00005007000085a7 */ /* 0x000ee400080010ff */
[----:B---3--:R-:W-:Y:S05]  /*c030*/  @!P0 BRA `(.L_x_130) ;  /* 0xfffffffc00f08947 */ /* 0x008fea000383ffff */
[----:B------:R-:W-:Y:S05]  /*c040*/  BRA `(.L_x_129) ;  /* 0xffffffc800707947 */ /* 0x000fea000383ffff */
.L_x_138:
[----:B-1----:R1:W2:Y:S02]  /*c050*/  SYNCS.PHASECHK.TRANS64.TRYWAIT P0, [R3+URZ+0x50], R0 ;  /* 0x00005000030075a7 */ /* 0x0022a400080011ff */
[----:B--2---:R-:W-:Y:S05]  /*c060*/  @!P0 NANOSLEEP.SYNCS 0x989680 ;  /* 0x009896800000895d */ /* 0x004fea0003900000 */
[----:B------:R-:W2:Y:S02]  /*c070*/  @!P0 SYNCS.PHASECHK.TRANS64 P0, [R3+URZ+0x50], R0 ;  /* 0x00005000030085a7 */ /* 0x000ea400080010ff */
[----:B--2---:R-:W-:Y:S05]  /*c080*/  @!P0 BRA `(.L_x_138) ;  /* 0xfffffffc00f08947 */ /* 0x004fea000383ffff */
[----:B------:R-:W-:Y:S05]  /*c090*/  BRA `(.L_x_137) ;  /* 0xffffffdc00647947 */ /* 0x000fea000383ffff */
        .weak           $__internal_0_$__cuda_sm10x_tcgen05_guardrail_trap_col_being_dealloced_not_returned_by_alloc
        .type           $__internal_0_$__cuda_sm10x_tcgen05_guardrail_trap_col_being_dealloced_not_returned_by_alloc,@function
        .size           $__internal_0_$__cuda_sm10x_tcgen05_guardrail_trap_col_being_dealloced_not_returned_by_alloc,($__internal_1_$__cuda_sm10x_tcgen05_guardrail_trap_phase_invalid_during_alloc - $__internal_0_$__cuda_sm10x_tcgen05_guardrail_trap_col_being_dealloced_not_returned_by_alloc)
$__internal_0_$__cuda_sm10x_tcgen05_guardrail_trap_col_being_dealloced_not_returned_by_alloc:
[----:B------:R-:W-:Y:S05]  /*c0a0*/  BPT.TRAP 0x1 ;  /* 0x000000040000795c */ /* 0x000fea0000300000 */
[----:B------:R-:W-:-:S04]  /*c0b0*/  HFMA2 R3, -RZ, RZ, 0, 0 ;  /* 0x00000000ff037431 */ /* 0x000fc800000001ff */
[----:B------:R-:W-:Y:S05]  /*c0c0*/  RET.REL.NODEC R2 `(_ZN7cutlass13device_kernelINS_4gemm6kernel13GemmUniversalIN4cute5tupleIJiiiiEEENS1_10collective13CollectiveMmaINS1_35MainloopSm100TmaUmmaWarpSpecializedILi5ELi2ELi2ENS5_IJNS4_1CILi2EEENSA_ILi1EEESC_EEEEENS5_IJNSA_ILi256EEESF_NSA_ILi32EEEEEENS_6half_tENS5_IJlSC_lEEESI_SJ_NS4_8TiledMMAINS4_8MMA_AtomIJNS4_26SM100_MMA_F16BF16_2x1SM_SSISI_SI_fLi256ELi256ELNS4_4UMMA5MajorE0ELSO_0ELNSN_7ScaleInE0ELSP_0EEEEEENS4_6LayoutINS5_IJSC_SC_SC_EEENS5_IJNSA_ILi0EEESU_SU_EEEEENS5_IJNS4_10UnderscoreESX_SX_EEEEENS4_18SM100_TMA_2SM_LOADENS4_14ComposedLayoutINS4_7SwizzleILi2ELi4ELi3EEENS4_18smem_ptr_flag_bitsILi16EEENSS_INS5_IJNSA_ILi8EEESG_EEENS5_IJSG_SC_EEEEEEEvNS4_8identityES10_S1A_vS1B_EENS_8epilogue10collective18CollectiveEpilogueINS1D_23Sm100TmaWarpSpecializedILi4ELi2ELi64ELb1ELb0EEEJNS5_IJNSA_ILi128EEESF_SG_EEENS5_IJNSS_IS1I_SC_EENSS_INSA_ILi64EEESC_EEEEESI_SJ_SI_SJ_NS1D_6fusion15FusionCallbacksIS1H_NS1O_17LinearCombinationISI_fSI_fLNS_15FloatRoundStyleE2EEES1J_S1N_JEEENS4_5SM1004TMEM4LOAD26SM100_TMEM_LOAD_32dp32b64xENS4_13SM90_TMA_LOADENS11_INS12_ILi3ELi4ELi3EEES15_NSS_INS5_IJS16_S1L_EEENS5_IJS1L_SC_EEEEEEENS4_39AutoVectorizingCopyWithAssumedAlignmentILi128EEENS4_14SM90_TMA_STOREES23_S25_S25_EEEvvEEEEvNT_6ParamsE) ;  /* 0xffffff3c02cc7950 */ /* 0x000fea0003c3ffff */
        .weak           $__internal_1_$__cuda_sm10x_tcgen05_guardrail_trap_phase_invalid_during_alloc
        .type           $__internal_1_$__cuda_sm10x_tcgen05_guardrail_trap_phase_invalid_during_alloc,@function
        .size           $__internal_1_$__cuda_sm10x_tcgen05_guardrail_trap_phase_invalid_during_alloc,($__internal_2_$__cuda_sm10x_tcgen05_guardrail_trap_unallocated_columns_being_dealloced - $__internal_1_$__cuda_sm10x_tcgen05_guardrail_trap_phase_invalid_during_alloc)
$__internal_1_$__cuda_sm10x_tcgen05_guardrail_trap_phase_invalid_during_alloc:
[----:B------:R-:W-:Y:S05]  /*c0d0*/  BPT.TRAP 0x1 ;  /* 0x000000040000795c */ /* 0x000fea0000300000 */
[----:B------:R-:W-:-:S04]  /*c0e0*/  MOV R3, 0x0 ;  /* 0x0000000000037802 */ /* 0x000fc80000000f00 */
[----:B------:R-:W-:Y:S05]  /*c0f0*/  RET.REL.NODEC R2 `(_ZN7cutlass13device_kernelINS_4gemm6kernel13GemmUniversalIN4cute5tupleIJiiiiEEENS1_10collective13CollectiveMmaINS1_35MainloopSm100TmaUmmaWarpSpecializedILi5ELi2ELi2ENS5_IJNS4_1CILi2EEENSA_ILi1EEESC_EEEEENS5_IJNSA_ILi256EEESF_NSA_ILi32EEEEEENS_6half_tENS5_IJlSC_lEEESI_SJ_NS4_8TiledMMAINS4_8MMA_AtomIJNS4_26SM100_MMA_F16BF16_2x1SM_SSISI_SI_fLi256ELi256ELNS4_4UMMA5MajorE0ELSO_0ELNSN_7ScaleInE0ELSP_0EEEEEENS4_6LayoutINS5_IJSC_SC_SC_EEENS5_IJNSA_ILi0EEESU_SU_EEEEENS5_IJNS4_10UnderscoreESX_SX_EEEEENS4_18SM100_TMA_2SM_LOADENS4_14ComposedLayoutINS4_7SwizzleILi2ELi4ELi3EEENS4_18smem_ptr_flag_bitsILi16EEENSS_INS5_IJNSA_ILi8EEESG_EEENS5_IJSG_SC_EEEEEEEvNS4_8identityES10_S1A_vS1B_EENS_8epilogue10collective18CollectiveEpilogueINS1D_23Sm100TmaWarpSpecializedILi4ELi2ELi64ELb1ELb0EEEJNS5_IJNSA_ILi128EEESF_SG_EEENS5_IJNSS_IS1I_SC_EENSS_INSA_ILi64EEESC_EEEEESI_SJ_SI_SJ_NS1D_6fusion15FusionCallbacksIS1H_NS1O_17LinearCombinationISI_fSI_fLNS_15FloatRoundStyleE2EEES1J_S1N_JEEENS4_5SM1004TMEM4LOAD26SM100_TMEM_LOAD_32dp32b64xENS4_13SM90_TMA_LOADENS11_INS12_ILi3ELi4ELi3EEES15_NSS_INS5_IJS16_S1L_EEENS5_IJS1L_SC_EEEEEEENS4_39AutoVectorizingCopyWithAssumedAlignmentILi128EEENS4_14SM90_TMA_STOREES23_S25_S25_EEEvvEEEEvNT_6ParamsE) ;  /* 0xffffff3c02c07950 */ /* 0x000fea0003c3ffff */
        .weak           $__internal_2_$__cuda_sm10x_tcgen05_guardrail_trap_unallocated_columns_being_dealloced
        .type           $__internal_2_$__cuda_sm10x_tcgen05_guardrail_trap_unallocated_columns_being_dealloced,@function
        .size           $__internal_2_$__cuda_sm10x_tcgen05_guardrail_trap_unallocated_columns_being_dealloced,(.L_x_194 - $__internal_2_$__cuda_sm10x_tcgen05_guardrail_trap_unallocated_columns_being_dealloced)
$__internal_2_$__cuda_sm10x_tcgen05_guardrail_trap_unallocated_columns_being_dealloced:
[----:B------:R-:W-:Y:S05]  /*c100*/  BPT.TRAP 0x1 ;  /* 0x000000040000795c */ /* 0x000fea0000300000 */
[----:B------:R-:W-:-:S04]  /*c110*/  HFMA2 R3, -RZ, RZ, 0, 0 ;  /* 0x00000000ff037431 */ /* 0x000fc800000001ff */
[----:B------:R-:W-:Y:S05]  /*c120*/  RET.REL.NODEC R2 `(_ZN7cutlass13device_kernelINS_4gemm6kernel13GemmUniversalIN4cute5tupleIJiiiiEEENS1_10collective13CollectiveMmaINS1_35MainloopSm100TmaUmmaWarpSpecializedILi5ELi2ELi2ENS5_IJNS4_1CILi2EEENSA_ILi1EEESC_EEEEENS5_IJNSA_ILi256EEESF_NSA_ILi32EEEEEENS_6half_tENS5_IJlSC_lEEESI_SJ_NS4_8TiledMMAINS4_8MMA_AtomIJNS4_26SM100_MMA_F16BF16_2x1SM_SSISI_SI_fLi256ELi256ELNS4_4UMMA5MajorE0ELSO_0ELNSN_7ScaleInE0ELSP_0EEEEEENS4_6LayoutINS5_IJSC_SC_SC_EEENS5_IJNSA_ILi0EEESU_SU_EEEEENS5_IJNS4_10UnderscoreESX_SX_EEEEENS4_18SM100_TMA_2SM_LOADENS4_14ComposedLayoutINS4_7SwizzleILi2ELi4ELi3EEENS4_18smem_ptr_flag_bitsILi16EEENSS_INS5_IJNSA_ILi8EEESG_EEENS5_IJSG_SC_EEEEEEEvNS4_8identityES10_S1A_vS1B_EENS_8epilogue10collective18CollectiveEpilogueINS1D_23Sm100TmaWarpSpecializedILi4ELi2ELi64ELb1ELb0EEEJNS5_IJNSA_ILi128EEESF_SG_EEENS5_IJNSS_IS1I_SC_EENSS_INSA_ILi64EEESC_EEEEESI_SJ_SI_SJ_NS1D_6fusion15FusionCallbacksIS1H_NS1O_17LinearCombinationISI_fSI_fLNS_15FloatRoundStyleE2EEES1J_S1N_JEEENS4_5SM1004TMEM4LOAD26SM100_TMEM_LOAD_32dp32b64xENS4_13SM90_TMA_LOADENS11_INS12_ILi3ELi4ELi3EEES15_NSS_INS5_IJS16_S1L_EEENS5_IJS1L_SC_EEEEEEENS4_39AutoVectorizingCopyWithAssumedAlignmentILi128EEENS4_14SM90_TMA_STOREES23_S25_S25_EEEvvEEEEvNT_6ParamsE) ;  /* 0xffffff3c02b47950 */ /* 0x000fea0003c3ffff */
.L_x_193:
[----:B------:R-:W-:-:S00]  /*c130*/  BRA `(.L_x_193) ;  /* 0xfffffffc00fc7947 */ /* 0x000fc0000383ffff */
[----:B------:R-:W-:-:S00]  /*c140*/  NOP ;  /* 0x0000000000007918 */ /* 0x000fc00000000000 */
        /* <DEDUP_REMOVED lines=11> */
.L_x_194:


//--------------------- .nv.global.init           --------------------------
	.section	.nv.global.init,"aw",@progbits
.nv.global.init:
	.type		$str$27,@object
	.size		$str$27,($str$28 - $str$27)
$str$27:
        /*0000*/ 	.byte	0x28, 0x61, 0x64, 0x64, 0x72, 0x65, 0x73, 0x73, 0x20, 0x26, 0x20, 0x6d, 0x61, 0x73, 0x6b, 0x29
        /*0010*/ 	.byte	0x20, 0x3d, 0x3d, 0x20, 0x30, 0x00
	.type		$str$28,@object
	.size		$str$28,($str$26 - $str$28)
$str$28:
        /*0016*/ 	.byte	0x2f, 0x74, 0x6d, 0x70, 0x2f, 0x63, 0x75, 0x74, 0x6c, 0x61, 0x73, 0x73, 0x5f, 0x73, 0x77, 0x65
        /*0026*/ 	.byte	0x65, 0x70, 0x5f, 0x73, 0x72, 0x63, 0x2f, 0x69, 0x6e, 0x63, 0x6c, 0x75, 0x64, 0x65, 0x2f, 0x63
        /*0036*/ 	.byte	0x75, 0x74, 0x65, 0x2f, 0x70, 0x6f, 0x69, 0x6e, 0x74, 0x65, 0x72, 0x5f, 0x66, 0x6c, 0x61, 0x67
        /*0046*/ 	.byte	0x67, 0x65, 0x64, 0x2e, 0x68, 0x70, 0x70, 0x00
	.type		$str$26,@object
	.size		$str$26,($str$25 - $str$26)
$str$26:
        /*004e*/ 	.byte	0x2f, 0x74, 0x6d, 0x70, 0x2f, 0x63, 0x75, 0x74, 0x6c, 0x61, 0x73, 0x73, 0x5f, 0x73, 0x77, 0x65
        /*005e*/ 	.byte	0x65, 0x70, 0x5f, 0x73, 0x72, 0x63, 0x2f, 0x69, 0x6e, 0x63, 0x6c, 0x75, 0x64, 0x65, 0x2f, 0x63
        /*006e*/ 	.byte	0x75, 0x74, 0x65, 0x2f, 0x61, 0x74, 0x6f, 0x6d, 0x2f, 0x63, 0x6f, 0x70, 0x79, 0x5f, 0x74, 0x72
        /*007e*/ 	.byte	0x61, 0x69, 0x74, 0x73, 0x5f, 0x73, 0x6d, 0x31, 0x30, 0x30, 0x2e, 0x68, 0x70, 0x70, 0x00
	.type		$str$25,@object
	.size		$str$25,(__unnamed_1 - $str$25)
$str$25:
        /*008d*/ 	.byte	0x28, 0x28, 0x75, 0x69, 0x6e, 0x74, 0x33, 0x32, 0x5f, 0x74, 0x28, 0x74, 0x68, 0x72, 0x65, 0x61
        /*009d*/ 	.byte	0x64, 0x49, 0x64, 0x78, 0x2e, 0x78, 0x29, 0x20, 0x2f, 0x20, 0x33, 0x32, 0x29, 0x20, 0x25, 0x20
        /*00ad*/ 	.byte	0x34, 0x29, 0x20, 0x3d, 0x3d, 0x20, 0x28, 0x28, 0x28, 0x74, 0x6d, 0x65, 0x6d, 0x5f, 0x61, 0x64
        /*00bd*/ 	.byte	0x64, 0x72, 0x20, 0x3e, 0x3e, 0x20, 0x31, 0x36, 0x29, 0x20, 0x2f, 0x20, 0x33, 0x32, 0x29, 0x20
        /*00cd*/ 	.byte	0x25, 0x20, 0x34, 0x29, 0x00
	.type		__unnamed_1,@object
	.size		__unnamed_1,(__unnamed_2 - __unnamed_1)
__unnamed_1:
        /*00d2*/ 	.byte	0x61, 0x75, 0x74, 0x6f, 0x20, 0x63, 0x75, 0x74, 0x65, 0x3a, 0x3a, 0x61, 0x73, 0x5f, 0x70, 0x6f
        /* <DEDUP_REMOVED lines=24> */
        /*0262*/ 	.byte	0x3e, 0x3e, 0x3e, 0x3e, 0x5d, 0x00
	.type		__unnamed_2,@object
	.size		__unnamed_2,(.L_2 - __unnamed_2)
__unnamed_2:
        /* <DEDUP_REMOVED lines=43> */
        /*0518*/ 	.byte	0x74, 0x65, 0x3a, 0x3a, 0x43, 0x3c, 0x30, 0x3e, 0x3e, 0x3e, 0x3e, 0x5d, 0x00
.L_2:


//--------------------- .nv.shared._ZN7cutlass13device_kernelINS_4gemm6kernel13GemmUniversalIN4cute5tupleIJiiiiEEENS1_10collective13CollectiveMmaINS1_35MainloopSm100TmaUmmaWarpSpecializedILi5ELi2ELi2ENS5_IJNS4_1CILi2EEENSA_ILi1EEESC_EEEEENS5_IJNSA_ILi256EEESF_NSA_ILi32EEEEEENS_6half_tENS5_IJlSC_lEEESI_SJ_NS4_8TiledMMAINS4_8MMA_AtomIJNS4_26SM100_MMA_F16BF16_2x1SM_SSISI_SI_fLi256ELi256ELNS4_4UMMA5MajorE0ELSO_0ELNSN_7ScaleInE0ELSP_0EEEEEENS4_6LayoutINS5_IJSC_SC_SC_EEENS5_IJNSA_ILi0EEESU_SU_EEEEENS5_IJNS4_10UnderscoreESX_SX_EEEEENS4_18SM100_TMA_2SM_LOADENS4_14ComposedLayoutINS4_7SwizzleILi2ELi4ELi3EEENS4_18smem_ptr_flag_bitsILi16EEENSS_INS5_IJNSA_ILi8EEESG_EEENS5_IJSG_SC_EEEEEEEvNS4_8identityES10_S1A_vS1B_EENS_8epilogue10collective18CollectiveEpilogueINS1D_23Sm100TmaWarpSpecializedILi4ELi2ELi64ELb1ELb0EEEJNS5_IJNSA_ILi128EEESF_SG_EEENS5_IJNSS_IS1I_SC_EENSS_INSA_ILi64EEESC_EEEEESI_SJ_SI_SJ_NS1D_6fusion15FusionCallbacksIS1H_NS1O_17LinearCombinationISI_fSI_fLNS_15FloatRoundStyleE2EEES1J_S1N_JEEENS4_5SM1004TMEM4LOAD26SM100_TMEM_LOAD_32dp32b64xENS4_13SM90_TMA_LOADENS11_INS12_ILi3ELi4ELi3EEES15_NSS_INS5_IJS16_S1L_EEENS5_IJS1L_SC_EEEEEEENS4_39AutoVectorizingCopyWithAssumedAlignmentILi128EEENS4_14SM90_TMA_STOREES23_S25_S25_EEEvvEEEEvNT_6ParamsE --------------------------
	.section	.nv.shared._ZN7cutlass13device_kernelINS_4gemm6kernel13GemmUniversalIN4cute5tupleIJiiiiEEENS1_10collective13CollectiveMmaINS1_35MainloopSm100TmaUmmaWarpSpecializedILi5ELi2ELi2ENS5_IJNS4_1CILi2EEENSA_ILi1EEESC_EEEEENS5_IJNSA_ILi256EEESF_NSA_ILi32EEEEEENS_6half_tENS5_IJlSC_lEEESI_SJ_NS4_8TiledMMAINS4_8MMA_AtomIJNS4_26SM100_MMA_F16BF16_2x1SM_SSISI_SI_fLi256ELi256ELNS4_4UMMA5MajorE0ELSO_0ELNSN_7ScaleInE0ELSP_0EEEEEENS4_6LayoutINS5_IJSC_SC_SC_EEENS5_IJNSA_ILi0EEESU_SU_EEEEENS5_IJNS4_10UnderscoreESX_SX_EEEEENS4_18SM100_TMA_2SM_LOADENS4_14ComposedLayoutINS4_7SwizzleILi2ELi4ELi3EEENS4_18smem_ptr_flag_bitsILi16EEENSS_INS5_IJNSA_ILi8EEESG_EEENS5_IJSG_SC_EEEEEEEvNS4_8identityES10_S1A_vS1B_EENS_8epilogue10collective18CollectiveEpilogueINS1D_23Sm100TmaWarpSpecializedILi4ELi2ELi64ELb1ELb0EEEJNS5_IJNSA_ILi128EEESF_SG_EEENS5_IJNSS_IS1I_SC_EENSS_INSA_ILi64EEESC_EEEEESI_SJ_SI_SJ_NS1D_6fusion15FusionCallbacksIS1H_NS1O_17LinearCombinationISI_fSI_fLNS_15FloatRoundStyleE2EEES1J_S1N_JEEENS4_5SM1004TMEM4LOAD26SM100_TMEM_LOAD_32dp32b64xENS4_13SM90_TMA_LOADENS11_INS12_ILi3ELi4ELi3EEES15_NSS_INS5_IJS16_S1L_EEENS5_IJS1L_SC_EEEEEEENS4_39AutoVectorizingCopyWithAssumedAlignmentILi128EEENS4_14SM90_TMA_STOREES23_S25_S25_EEEvvEEEEvNT_6ParamsE,"aw",@nobits
	.sectionflags	@""
	.align	16
	.zero		1024


//--------------------- .nv.shared.reserved.0     --------------------------
	.section	.nv.shared.reserved.0,"aw",@nobits
	.weak		__nv_reservedSMEM_offset_0_alias
	.size		__nv_reservedSMEM_offset_0_alias, 0, 64
	.other		__nv_reservedSMEM_offset_0_alias,@"STO_CUDA_RESERVED_SHARED STV_DEFAULT"
__nv_reservedSMEM_offset_0_alias:
	.zero		0
.nv.shared.reserved.0:
	.zero		64
	.weak		__nv_reservedSMEM_tcgen05_partition
	.type		__nv_reservedSMEM_tcgen05_partition,@object
	.size		__nv_reservedSMEM_tcgen05_partition,(.L_0 - __nv_reservedSMEM_tcgen05_partition)
__nv_reservedSMEM_tcgen05_partition:
	.zero		32
.L_0:


//--------------------- .nv.global                --------------------------
	.section	.nv.global,"aw",@nobits
.nv.global:
	.type		_ZN39_INTERNAL_5de5f5e5_4_k_cu_370adf4f_68764cute1_E,@object
	.size		_ZN39_INTERNAL_5de5f5e5_4_k_cu_370adf4f_68764cute1_E,(_ZN39_INTERNAL_5de5f5e5_4_k_cu_370adf4f_68764cuda3std3__45__cpo6cbeginE - _ZN39_INTERNAL_5de5f5e5_4_k_cu_370adf4f_68764cute1_E)
_ZN39_INTERNAL_5de5f5e5_4_k_cu_370adf4f_68764cute1_E:
	.zero		1
	.type		_ZN39_INTERNAL_5de5f5e5_4_k_cu_370adf4f_68764cuda3std3__45__cpo6cbeginE,@object
	.size		_ZN39_INTERNAL_5de5f5e5_4_k_cu_370adf4f_68764cuda3std3__45__cpo6cbeginE,(_ZN39_INTERNAL_5de5f5e5_4_k_cu_370adf4f_68764cuda3std3__48in_placeE - _ZN39_INTERNAL_5de5f5e5_4_k_cu_370adf4f_68764cuda3std3__45__cpo6cbeginE)
_ZN39_INTERNAL_5de5f5e5_4_k_cu_370adf4f_68764cuda3std3__45__cpo6cbeginE:
	.zero		1
	.type		_ZN39_INTERNAL_5de5f5e5_4_k_cu_370adf4f_68764cuda3std3__48in_placeE,@object
	.size		_ZN39_INTERNAL_5de5f5e5_4_k_cu_370adf4f_68764cuda3std3__48in_placeE,(_ZN39_INTERNAL_5de5f5e5_4_k_cu_370adf4f_68764cuda3std6ranges3__45__cpo9iter_moveE - _ZN39_INTERNAL_5de5f5e5_4_k_cu_370adf4f_68764cuda3std3__48in_placeE)
_ZN39_INTERNAL_5de5f5e5_4_k_cu_370adf4f_68764cuda3std3__48in_placeE:
	.zero		1
	.type		_ZN39_INTERNAL_5de5f5e5_4_k_cu_370adf4f_68764cuda3std6ranges3__45__cpo9iter_moveE,@object
	.size		_ZN39_INTERNAL_5de5f5e5_4_k_cu_370adf4f_68764cuda3std6ranges3__45__cpo9iter_moveE,(_ZN39_INTERNAL_5de5f5e5_4_k_cu_370adf4f_68764cuda3std3__45__cpo5beginE - _ZN39_INTERNAL_5de5f5e5_4_k_cu_370adf4f_68764cuda3std6ranges3__45__cpo9iter_moveE)
_ZN39_INTERNAL_5de5f5e5_4_k_cu_370adf4f_68764cuda3std6ranges3__45__cpo9iter_moveE:
	.zero		1
	.type		_ZN39_INTERNAL_5de5f5e5_4_k_cu_370adf4f_68764cuda3std3__45__cpo5beginE,@object
	.size		_ZN39_INTERNAL_5de5f5e5_4_k_cu_370adf4f_68764cuda3std3__45__cpo5beginE,(_ZN39_INTERNAL_5de5f5e5_4_k_cu_370adf4f_68764cuda3std3__441_GLOBAL__N__5de5f5e5_4_k_cu_370adf4f_68766ignoreE - _ZN39_INTERNAL_5de5f5e5_4_k_cu_370adf4f_68764cuda3std3__45__cpo5beginE)
_ZN39_INTERNAL_5de5f5e5_4_k_cu_370adf4f_68764cuda3std3__45__cpo5beginE:
	.zero		1
	.type		_ZN39_INTERNAL_5de5f5e5_4_k_cu_370adf4f_68764cuda3std3__441_GLOBAL__N__5de5f5e5_4_k_cu_370adf4f_68766ignoreE,@object
	.size		_ZN39_INTERNAL_5de5f5e5_4_k_cu_370adf4f_68764cuda3std3__441_GLOBAL__N__5de5f5e5_4_k_cu_370adf4f_68766ignoreE,(_ZN39_INTERNAL_5de5f5e5_4_k_cu_370adf4f_68764cute7productE - _ZN39_INTERNAL_5de5f5e5_4_k_cu_370adf4f_68764cuda3std3__441_GLOBAL__N__5de5f5e5_4_k_cu_370adf4f_68766ignoreE)
_ZN39_INTERNAL_5de5f5e5_4_k_cu_370adf4f_68764cuda3std3__441_GLOBAL__N__5de5f5e5_4_k_cu_370adf4f_68766ignoreE:
	.zero		1
	.type		_ZN39_INTERNAL_5de5f5e5_4_k_cu_370adf4f_68764cute7productE,@object
	.size		_ZN39_INTERNAL_5de5f5e5_4_k_cu_370adf4f_68764cute7productE,(_ZN39_INTERNAL_5de5f5e5_4_k_cu_370adf4f_68764cuda3std3__45__cpo3endE - _ZN39_INTERNAL_5de5f5e5_4_k_cu_370adf4f_68764cute7productE)
_ZN39_INTERNAL_5de5f5e5_4_k_cu_370adf4f_68764cute7productE:
	.zero		1
	.type		_ZN39_INTERNAL_5de5f5e5_4_k_cu_370adf4f_68764cuda3std3__45__cpo3endE,@object
	.size		_ZN39_INTERNAL_5de5f5e5_4_k_cu_370adf4f_68764cuda3std3__45__cpo3endE,(_ZN39_INTERNAL_5de5f5e5_4_k_cu_370adf4f_68764cuda3std3__419piecewise_constructE - _ZN39_INTERNAL_5de5f5e5_4_k_cu_370adf4f_68764cuda3std3__45__cpo3endE)
_ZN39_INTERNAL_5de5f5e5_4_k_cu_370adf4f_68764cuda3std3__45__cpo3endE:
	.zero		1
	.type		_ZN39_INTERNAL_5de5f5e5_4_k_cu_370adf4f_68764cuda3std3__419piecewise_constructE,@object
	.size		_ZN39_INTERNAL_5de5f5e5_4_k_cu_370adf4f_68764cuda3std3__419piecewise_constructE,(_ZN39_INTERNAL_5de5f5e5_4_k_cu_370adf4f_68764cuda3std3__45__cpo4cendE - _ZN39_INTERNAL_5de5f5e5_4_k_cu_370adf4f_68764cuda3std3__419piecewise_constructE)
_ZN39_INTERNAL_5de5f5e5_4_k_cu_370adf4f_68764cuda3std3__419piecewise_constructE:
	.zero		1
	.type		_ZN39_INTERNAL_5de5f5e5_4_k_cu_370adf4f_68764cuda3std3__45__cpo4cendE,@object
	.size		_ZN39_INTERNAL_5de5f5e5_4_k_cu_370adf4f_68764cuda3std3__45__cpo4cendE,(_ZN39_INTERNAL_5de5f5e5_4_k_cu_370adf4f_68764cuda3std6ranges3__45__cpo4swapE - _ZN39_INTERNAL_5de5f5e5_4_k_cu_370adf4f_68764cuda3std3__45__cpo4cendE)
_ZN39_INTERNAL_5de5f5e5_4_k_cu_370adf4f_68764cuda3std3__45__cpo4cendE:
	.zero		1
	.type		_ZN39_INTERNAL_5de5f5e5_4_k_cu_370adf4f_68764cuda3std6ranges3__45__cpo4swapE,@object
	.size		_ZN39_INTERNAL_5de5f5e5_4_k_cu_370adf4f_68764cuda3std6ranges3__45__cpo4swapE,(.L_10 - _ZN39_INTERNAL_5de5f5e5_4_k_cu_370adf4f_68764cuda3std6ranges3__45__cpo4swapE)
_ZN39_INTERNAL_5de5f5e5_4_k_cu_370adf4f_68764cuda3std6ranges3__45__cpo4swapE:
	.zero		1
.L_10:


//--------------------- .nv.constant0._ZN7cutlass13device_kernelINS_4gemm6kernel13GemmUniversalIN4cute5tupleIJiiiiEEENS1_10collective13CollectiveMmaINS1_35MainloopSm100TmaUmmaWarpSpecializedILi5ELi2ELi2ENS5_IJNS4_1CILi2EEENSA_ILi1EEESC_EEEEENS5_IJNSA_ILi256EEESF_NSA_ILi32EEEEEENS_6half_tENS5_IJlSC_lEEESI_SJ_NS4_8TiledMMAINS4_8MMA_AtomIJNS4_26SM100_MMA_F16BF16_2x1SM_SSISI_SI_fLi256ELi256ELNS4_4UMMA5MajorE0ELSO_0ELNSN_7ScaleInE0ELSP_0EEEEEENS4_6LayoutINS5_IJSC_SC_SC_EEENS5_IJNSA_ILi0EEESU_SU_EEEEENS5_IJNS4_10UnderscoreESX_SX_EEEEENS4_18SM100_TMA_2SM_LOADENS4_14ComposedLayoutINS4_7SwizzleILi2ELi4ELi3EEENS4_18smem_ptr_flag_bitsILi16EEENSS_INS5_IJNSA_ILi8EEESG_EEENS5_IJSG_SC_EEEEEEEvNS4_8identityES10_S1A_vS1B_EENS_8epilogue10collective18CollectiveEpilogueINS1D_23Sm100TmaWarpSpecializedILi4ELi2ELi64ELb1ELb0EEEJNS5_IJNSA_ILi128EEESF_SG_EEENS5_IJNSS_IS1I_SC_EENSS_INSA_ILi64EEESC_EEEEESI_SJ_SI_SJ_NS1D_6fusion15FusionCallbacksIS1H_NS1O_17LinearCombinationISI_fSI_fLNS_15FloatRoundStyleE2EEES1J_S1N_JEEENS4_5SM1004TMEM4LOAD26SM100_TMEM_LOAD_32dp32b64xENS4_13SM90_TMA_LOADENS11_INS12_ILi3ELi4ELi3EEES15_NSS_INS5_IJS16_S1L_EEENS5_IJS1L_SC_EEEEEEENS4_39AutoVectorizingCopyWithAssumedAlignmentILi128EEENS4_14SM90_TMA_STOREES23_S25_S25_EEEvvEEEEvNT_6ParamsE --------------------------
	.section	.nv.constant0._ZN7cutlass13device_kernelINS_4gemm6kernel13GemmUniversalIN4cute5tupleIJiiiiEEENS1_10collective13CollectiveMmaINS1_35MainloopSm100TmaUmmaWarpSpecializedILi5ELi2ELi2ENS5_IJNS4_1CILi2EEENSA_ILi1EEESC_EEEEENS5_IJNSA_ILi256EEESF_NSA_ILi32EEEEEENS_6half_tENS5_IJlSC_lEEESI_SJ_NS4_8TiledMMAINS4_8MMA_AtomIJNS4_26SM100_MMA_F16BF16_2x1SM_SSISI_SI_fLi256ELi256ELNS4_4UMMA5MajorE0ELSO_0ELNSN_7ScaleInE0ELSP_0EEEEEENS4_6LayoutINS5_IJSC_SC_SC_EEENS5_IJNSA_ILi0EEESU_SU_EEEEENS5_IJNS4_10UnderscoreESX_SX_EEEEENS4_18SM100_TMA_2SM_LOADENS4_14ComposedLayoutINS4_7SwizzleILi2ELi4ELi3EEENS4_18smem_ptr_flag_bitsILi16EEENSS_INS5_IJNSA_ILi8EEESG_EEENS5_IJSG_SC_EEEEEEEvNS4_8identityES10_S1A_vS1B_EENS_8epilogue10collective18CollectiveEpilogueINS1D_23Sm100TmaWarpSpecializedILi4ELi2ELi64ELb1ELb0EEEJNS5_IJNSA_ILi128EEESF_SG_EEENS5_IJNSS_IS1I_SC_EENSS_INSA_ILi64EEESC_EEEEESI_SJ_SI_SJ_NS1D_6fusion15FusionCallbacksIS1H_NS1O_17LinearCombinationISI_fSI_fLNS_15FloatRoundStyleE2EEES1J_S1N_JEEENS4_5SM1004TMEM4LOAD26SM100_TMEM_LOAD_32dp32b64xENS4_13SM90_TMA_LOADENS11_INS12_ILi3ELi4ELi3EEES15_NSS_INS5_IJS16_S1L_EEENS5_IJS1L_SC_EEEEEEENS4_39AutoVectorizingCopyWithAssumedAlignmentILi128EEENS4_14SM90_TMA_STOREES23_S25_S25_EEEvvEEEEvNT_6ParamsE,"a",@progbits
	.sectionflags	@""
	.align	4
.nv.constant0._ZN7cutlass13device_kernelINS_4gemm6kernel13GemmUniversalIN4cute5tupleIJiiiiEEENS1_10collective13CollectiveMmaINS1_35MainloopSm100TmaUmmaWarpSpecializedILi5ELi2ELi2ENS5_IJNS4_1CILi2EEENSA_ILi1EEESC_EEEEENS5_IJNSA_ILi256EEESF_NSA_ILi32EEEEEENS_6half_tENS5_IJlSC_lEEESI_SJ_NS4_8TiledMMAINS4_8MMA_AtomIJNS4_26SM100_MMA_F16BF16_2x1SM_SSISI_SI_fLi256ELi256ELNS4_4UMMA5MajorE0ELSO_0ELNSN_7ScaleInE0ELSP_0EEEEEENS4_6LayoutINS5_IJSC_SC_SC_EEENS5_IJNSA_ILi0EEESU_SU_EEEEENS5_IJNS4_10UnderscoreESX_SX_EEEEENS4_18SM100_TMA_2SM_LOADENS4_14ComposedLayoutINS4_7SwizzleILi2ELi4ELi3EEENS4_18smem_ptr_flag_bitsILi16EEENSS_INS5_IJNSA_ILi8EEESG_EEENS5_IJSG_SC_EEEEEEEvNS4_8identityES10_S1A_vS1B_EENS_8epilogue10collective18CollectiveEpilogueINS1D_23Sm100TmaWarpSpecializedILi4ELi2ELi64ELb1ELb0EEEJNS5_IJNSA_ILi128EEESF_SG_EEENS5_IJNSS_IS1I_SC_EENSS_INSA_ILi64EEESC_EEEEESI_SJ_SI_SJ_NS1D_6fusion15FusionCallbacksIS1H_NS1O_17LinearCombinationISI_fSI_fLNS_15FloatRoundStyleE2EEES1J_S1N_JEEENS4_5SM1004TMEM4LOAD26SM100_TMEM_LOAD_32dp32b64xENS4_13SM90_TMA_LOADENS11_INS12_ILi3ELi4ELi3EEES15_NSS_INS5_IJS16_S1L_EEENS5_IJS1L_SC_EEEEEEENS4_39AutoVectorizingCopyWithAssumedAlignmentILi128EEENS4_14SM90_TMA_STOREES23_S25_S25_EEEvvEEEEvNT_6ParamsE:
	.zero		2944


//--------------------- SYMBOLS --------------------------

	.type		.nv.reservedSmem.offset0,@object
	.size		.nv.reservedSmem.offset0,0x4
	.type		.nv.reservedSmem.cap,@object
	.size		.nv.reservedSmem.cap,0x4
	.type		__assertfail,@function
